//
// Generated by NVIDIA NVVM Compiler
//
// Compiler Build ID: CL-36424714
// Cuda compilation tools, release 13.0, V13.0.88
// Based on NVVM 20.0.0
//

.version 9.0
.target sm_100
.address_size 64

	// .globl	_Z21convertRgb2GrayKernelP6uchar3iiPh

.visible .entry _Z21convertRgb2GrayKernelP6uchar3iiPh(
	.param .u64 .ptr .align 1 _Z21convertRgb2GrayKernelP6uchar3iiPh_param_0,
	.param .u32 _Z21convertRgb2GrayKernelP6uchar3iiPh_param_1,
	.param .u32 _Z21convertRgb2GrayKernelP6uchar3iiPh_param_2,
	.param .u64 .ptr .align 1 _Z21convertRgb2GrayKernelP6uchar3iiPh_param_3
)
{
	.reg .pred 	%p<4>;
	.reg .b16 	%rs<4>;
	.reg .b32 	%r<13>;
	.reg .b64 	%rd<9>;
	.reg .b64 	%fd<7>;

	ld.param.u64 	%rd1, [_Z21convertRgb2GrayKernelP6uchar3iiPh_param_0];
	ld.param.u32 	%r3, [_Z21convertRgb2GrayKernelP6uchar3iiPh_param_1];
	ld.param.u32 	%r4, [_Z21convertRgb2GrayKernelP6uchar3iiPh_param_2];
	ld.param.u64 	%rd2, [_Z21convertRgb2GrayKernelP6uchar3iiPh_param_3];
	mov.u32 	%r5, %ntid.x;
	mov.u32 	%r6, %ctaid.x;
	mov.u32 	%r7, %tid.x;
	mad.lo.s32 	%r1, %r5, %r6, %r7;
	mov.u32 	%r8, %ntid.y;
	mov.u32 	%r9, %ctaid.y;
	mov.u32 	%r10, %tid.y;
	mad.lo.s32 	%r2, %r8, %r9, %r10;
	setp.ge.s32 	%p1, %r2, %r4;
	setp.ge.s32 	%p2, %r1, %r3;
	or.pred  	%p3, %p2, %p1;
	@%p3 bra 	$L__BB0_2;
	cvta.to.global.u64 	%rd3, %rd1;
	cvta.to.global.u64 	%rd4, %rd2;
	mad.lo.s32 	%r11, %r3, %r2, %r1;
	cvt.s64.s32 	%rd5, %r11;
	mul.wide.s32 	%rd6, %r11, 3;
	add.s64 	%rd7, %rd3, %rd6;
	ld.global.u8 	%rs1, [%rd7];
	cvt.rn.f64.u16 	%fd1, %rs1;
	ld.global.u8 	%rs2, [%rd7+1];
	cvt.rn.f64.u16 	%fd2, %rs2;
	mul.f64 	%fd3, %fd2, 0d3FE2B851EB851EB8;
	fma.rn.f64 	%fd4, %fd1, 0d3FD322D0E5604189, %fd3;
	ld.global.u8 	%rs3, [%rd7+2];
	cvt.rn.f64.u16 	%fd5, %rs3;
	fma.rn.f64 	%fd6, %fd5, 0d3FBD2F1A9FBE76C9, %fd4;
	cvt.rzi.u32.f64 	%r12, %fd6;
	add.s64 	%rd8, %rd4, %rd5;
	st.global.u8 	[%rd8], %r12;
$L__BB0_2:
	ret;

}
	// .globl	_Z17convolutionKernelPhiiPiS0_iS_
.visible .entry _Z17convolutionKernelPhiiPiS0_iS_(
	.param .u64 .ptr .align 1 _Z17convolutionKernelPhiiPiS0_iS__param_0,
	.param .u32 _Z17convolutionKernelPhiiPiS0_iS__param_1,
	.param .u32 _Z17convolutionKernelPhiiPiS0_iS__param_2,
	.param .u64 .ptr .align 1 _Z17convolutionKernelPhiiPiS0_iS__param_3,
	.param .u64 .ptr .align 1 _Z17convolutionKernelPhiiPiS0_iS__param_4,
	.param .u32 _Z17convolutionKernelPhiiPiS0_iS__param_5,
	.param .u64 .ptr .align 1 _Z17convolutionKernelPhiiPiS0_iS__param_6
)
{
	.reg .pred 	%p<11>;
	.reg .b16 	%rs<56>;
	.reg .b32 	%r<100>;
	.reg .b32 	%f<78>;
	.reg .b64 	%rd<41>;

	ld.param.u64 	%rd5, [_Z17convolutionKernelPhiiPiS0_iS__param_0];
	ld.param.u32 	%r18, [_Z17convolutionKernelPhiiPiS0_iS__param_1];
	ld.param.u32 	%r19, [_Z17convolutionKernelPhiiPiS0_iS__param_2];
	ld.param.u64 	%rd6, [_Z17convolutionKernelPhiiPiS0_iS__param_3];
	ld.param.u64 	%rd7, [_Z17convolutionKernelPhiiPiS0_iS__param_4];
	ld.param.u32 	%r20, [_Z17convolutionKernelPhiiPiS0_iS__param_5];
	cvta.to.global.u64 	%rd1, %rd5;
	cvta.to.global.u64 	%rd2, %rd7;
	cvta.to.global.u64 	%rd3, %rd6;
	mov.u32 	%r21, %ntid.x;
	mov.u32 	%r22, %ctaid.x;
	mov.u32 	%r23, %tid.x;
	mad.lo.s32 	%r1, %r21, %r22, %r23;
	mov.u32 	%r24, %ntid.y;
	mov.u32 	%r25, %ctaid.y;
	mov.u32 	%r26, %tid.y;
	mad.lo.s32 	%r2, %r24, %r25, %r26;
	setp.ge.s32 	%p1, %r2, %r19;
	setp.ge.s32 	%p2, %r1, %r18;
	or.pred  	%p3, %p2, %p1;
	@%p3 bra 	$L__BB1_13;
	setp.lt.s32 	%p4, %r20, 1;
	mov.b16 	%rs54, 0;
	@%p4 bra 	$L__BB1_12;
	shr.u32 	%r28, %r20, 1;
	sub.s32 	%r3, %r2, %r28;
	sub.s32 	%r4, %r1, %r28;
	add.s32 	%r5, %r18, -1;
	and.b32  	%r6, %r20, 3;
	and.b32  	%r7, %r20, 2147483644;
	and.b32  	%r8, %r20, 1;
	mov.b16 	%rs54, 0;
	mov.b32 	%r96, 0;
$L__BB1_3:
	ld.param.u32 	%r95, [_Z17convolutionKernelPhiiPiS0_iS__param_2];
	setp.lt.u32 	%p5, %r20, 4;
	mul.lo.s32 	%r10, %r96, %r20;
	add.s32 	%r30, %r3, %r96;
	max.s32 	%r31, %r30, 0;
	add.s32 	%r32, %r95, -1;
	min.s32 	%r33, %r31, %r32;
	mul.lo.s32 	%r11, %r33, %r18;
	mov.b32 	%r99, 0;
	@%p5 bra 	$L__BB1_6;
	mov.b32 	%r97, 0;
$L__BB1_5:
	.pragma "nounroll";
	add.s32 	%r35, %r97, %r10;
	mul.wide.u32 	%rd8, %r35, 4;
	add.s64 	%rd9, %rd3, %rd8;
	ld.global.u32 	%r36, [%rd9];
	cvt.rn.f32.s32 	%f1, %r36;
	add.s64 	%rd10, %rd2, %rd8;
	ld.global.u32 	%r37, [%rd10];
	cvt.rn.f32.s32 	%f2, %r37;
	add.s32 	%r38, %r4, %r97;
	max.s32 	%r39, %r38, 0;
	min.s32 	%r40, %r39, %r5;
	add.s32 	%r41, %r40, %r11;
	cvt.s64.s32 	%rd11, %r41;
	add.s64 	%rd12, %rd1, %rd11;
	ld.global.u8 	%rs15, [%rd12];
	cvt.rn.f32.u16 	%f3, %rs15;
	mul.f32 	%f4, %f1, %f3;
	abs.f32 	%f5, %f4;
	and.b16  	%rs16, %rs54, 255;
	cvt.rn.f32.u16 	%f6, %rs16;
	add.f32 	%f7, %f5, %f6;
	cvt.rzi.u32.f32 	%r42, %f7;
	cvt.u16.u32 	%rs17, %r42;
	and.b16  	%rs18, %rs17, 255;
	mul.f32 	%f8, %f2, %f3;
	abs.f32 	%f9, %f8;
	cvt.rn.f32.u16 	%f10, %rs18;
	add.f32 	%f11, %f9, %f10;
	cvt.rzi.u32.f32 	%r43, %f11;
	cvt.u16.u32 	%rs19, %r43;
	and.b16  	%rs20, %rs19, 255;
	ld.global.u32 	%r44, [%rd9+4];
	cvt.rn.f32.s32 	%f12, %r44;
	ld.global.u32 	%r45, [%rd10+4];
	cvt.rn.f32.s32 	%f13, %r45;
	add.s32 	%r46, %r38, 1;
	max.s32 	%r47, %r46, 0;
	min.s32 	%r48, %r47, %r5;
	add.s32 	%r49, %r48, %r11;
	cvt.s64.s32 	%rd13, %r49;
	add.s64 	%rd14, %rd1, %rd13;
	ld.global.u8 	%rs21, [%rd14];
	cvt.rn.f32.u16 	%f14, %rs21;
	mul.f32 	%f15, %f12, %f14;
	abs.f32 	%f16, %f15;
	cvt.rn.f32.u16 	%f17, %rs20;
	add.f32 	%f18, %f16, %f17;
	cvt.rzi.u32.f32 	%r50, %f18;
	cvt.u16.u32 	%rs22, %r50;
	and.b16  	%rs23, %rs22, 255;
	mul.f32 	%f19, %f13, %f14;
	abs.f32 	%f20, %f19;
	cvt.rn.f32.u16 	%f21, %rs23;
	add.f32 	%f22, %f20, %f21;
	cvt.rzi.u32.f32 	%r51, %f22;
	cvt.u16.u32 	%rs24, %r51;
	and.b16  	%rs25, %rs24, 255;
	ld.global.u32 	%r52, [%rd9+8];
	cvt.rn.f32.s32 	%f23, %r52;
	ld.global.u32 	%r53, [%rd10+8];
	cvt.rn.f32.s32 	%f24, %r53;
	add.s32 	%r54, %r38, 2;
	max.s32 	%r55, %r54, 0;
	min.s32 	%r56, %r55, %r5;
	add.s32 	%r57, %r56, %r11;
	cvt.s64.s32 	%rd15, %r57;
	add.s64 	%rd16, %rd1, %rd15;
	ld.global.u8 	%rs26, [%rd16];
	cvt.rn.f32.u16 	%f25, %rs26;
	mul.f32 	%f26, %f23, %f25;
	abs.f32 	%f27, %f26;
	cvt.rn.f32.u16 	%f28, %rs25;
	add.f32 	%f29, %f27, %f28;
	cvt.rzi.u32.f32 	%r58, %f29;
	cvt.u16.u32 	%rs27, %r58;
	and.b16  	%rs28, %rs27, 255;
	mul.f32 	%f30, %f24, %f25;
	abs.f32 	%f31, %f30;
	cvt.rn.f32.u16 	%f32, %rs28;
	add.f32 	%f33, %f31, %f32;
	cvt.rzi.u32.f32 	%r59, %f33;
	cvt.u16.u32 	%rs29, %r59;
	and.b16  	%rs30, %rs29, 255;
	ld.global.u32 	%r60, [%rd9+12];
	cvt.rn.f32.s32 	%f34, %r60;
	ld.global.u32 	%r61, [%rd10+12];
	cvt.rn.f32.s32 	%f35, %r61;
	add.s32 	%r62, %r38, 3;
	max.s32 	%r63, %r62, 0;
	min.s32 	%r64, %r63, %r5;
	add.s32 	%r65, %r64, %r11;
	cvt.s64.s32 	%rd17, %r65;
	add.s64 	%rd18, %rd1, %rd17;
	ld.global.u8 	%rs31, [%rd18];
	cvt.rn.f32.u16 	%f36, %rs31;
	mul.f32 	%f37, %f34, %f36;
	abs.f32 	%f38, %f37;
	cvt.rn.f32.u16 	%f39, %rs30;
	add.f32 	%f40, %f38, %f39;
	cvt.rzi.u32.f32 	%r66, %f40;
	cvt.u16.u32 	%rs32, %r66;
	and.b16  	%rs33, %rs32, 255;
	mul.f32 	%f41, %f35, %f36;
	abs.f32 	%f42, %f41;
	cvt.rn.f32.u16 	%f43, %rs33;
	add.f32 	%f44, %f42, %f43;
	cvt.rzi.u32.f32 	%r67, %f44;
	cvt.u16.u32 	%rs54, %r67;
	add.s32 	%r97, %r97, 4;
	setp.ne.s32 	%p6, %r97, %r7;
	mov.u32 	%r99, %r7;
	@%p6 bra 	$L__BB1_5;
$L__BB1_6:
	setp.eq.s32 	%p7, %r6, 0;
	@%p7 bra 	$L__BB1_11;
	setp.eq.s32 	%p8, %r6, 1;
	@%p8 bra 	$L__BB1_9;
	add.s32 	%r68, %r99, %r10;
	mul.wide.u32 	%rd19, %r68, 4;
	add.s64 	%rd20, %rd3, %rd19;
	ld.global.u32 	%r69, [%rd20];
	cvt.rn.f32.s32 	%f45, %r69;
	add.s64 	%rd21, %rd2, %rd19;
	ld.global.u32 	%r70, [%rd21];
	cvt.rn.f32.s32 	%f46, %r70;
	add.s32 	%r71, %r4, %r99;
	max.s32 	%r72, %r71, 0;
	min.s32 	%r73, %r72, %r5;
	add.s32 	%r74, %r73, %r11;
	cvt.s64.s32 	%rd22, %r74;
	add.s64 	%rd23, %rd1, %rd22;
	ld.global.u8 	%rs35, [%rd23];
	cvt.rn.f32.u16 	%f47, %rs35;
	mul.f32 	%f48, %f45, %f47;
	abs.f32 	%f49, %f48;
	and.b16  	%rs36, %rs54, 255;
	cvt.rn.f32.u16 	%f50, %rs36;
	add.f32 	%f51, %f49, %f50;
	cvt.rzi.u32.f32 	%r75, %f51;
	cvt.u16.u32 	%rs37, %r75;
	and.b16  	%rs38, %rs37, 255;
	mul.f32 	%f52, %f46, %f47;
	abs.f32 	%f53, %f52;
	cvt.rn.f32.u16 	%f54, %rs38;
	add.f32 	%f55, %f53, %f54;
	cvt.rzi.u32.f32 	%r76, %f55;
	cvt.u16.u32 	%rs39, %r76;
	and.b16  	%rs40, %rs39, 255;
	cvt.u64.u32 	%rd24, %r10;
	cvt.u64.u32 	%rd25, %r99;
	add.s64 	%rd26, %rd25, %rd24;
	shl.b64 	%rd27, %rd26, 2;
	add.s64 	%rd28, %rd3, %rd27;
	ld.global.u32 	%r77, [%rd28+4];
	cvt.rn.f32.s32 	%f56, %r77;
	add.s64 	%rd29, %rd2, %rd27;
	ld.global.u32 	%r78, [%rd29+4];
	cvt.rn.f32.s32 	%f57, %r78;
	add.s32 	%r79, %r71, 1;
	max.s32 	%r80, %r79, 0;
	min.s32 	%r81, %r80, %r5;
	add.s32 	%r82, %r81, %r11;
	cvt.s64.s32 	%rd30, %r82;
	add.s64 	%rd31, %rd1, %rd30;
	ld.global.u8 	%rs41, [%rd31];
	cvt.rn.f32.u16 	%f58, %rs41;
	mul.f32 	%f59, %f56, %f58;
	abs.f32 	%f60, %f59;
	cvt.rn.f32.u16 	%f61, %rs40;
	add.f32 	%f62, %f60, %f61;
	cvt.rzi.u32.f32 	%r83, %f62;
	cvt.u16.u32 	%rs42, %r83;
	and.b16  	%rs43, %rs42, 255;
	mul.f32 	%f63, %f57, %f58;
	abs.f32 	%f64, %f63;
	cvt.rn.f32.u16 	%f65, %rs43;
	add.f32 	%f66, %f64, %f65;
	cvt.rzi.u32.f32 	%r84, %f66;
	cvt.u16.u32 	%rs54, %r84;
	add.s32 	%r99, %r99, 2;
$L__BB1_9:
	setp.eq.s32 	%p9, %r8, 0;
	@%p9 bra 	$L__BB1_11;
	add.s32 	%r85, %r99, %r10;
	mul.wide.u32 	%rd32, %r85, 4;
	add.s64 	%rd33, %rd3, %rd32;
	ld.global.u32 	%r86, [%rd33];
	cvt.rn.f32.s32 	%f67, %r86;
	add.s64 	%rd34, %rd2, %rd32;
	ld.global.u32 	%r87, [%rd34];
	cvt.rn.f32.s32 	%f68, %r87;
	add.s32 	%r88, %r4, %r99;
	max.s32 	%r89, %r88, 0;
	min.s32 	%r90, %r89, %r5;
	add.s32 	%r91, %r90, %r11;
	cvt.s64.s32 	%rd35, %r91;
	add.s64 	%rd36, %rd1, %rd35;
	ld.global.u8 	%rs44, [%rd36];
	cvt.rn.f32.u16 	%f69, %rs44;
	mul.f32 	%f70, %f67, %f69;
	abs.f32 	%f71, %f70;
	and.b16  	%rs45, %rs54, 255;
	cvt.rn.f32.u16 	%f72, %rs45;
	add.f32 	%f73, %f71, %f72;
	cvt.rzi.u32.f32 	%r92, %f73;
	cvt.u16.u32 	%rs46, %r92;
	and.b16  	%rs47, %rs46, 255;
	mul.f32 	%f74, %f68, %f69;
	abs.f32 	%f75, %f74;
	cvt.rn.f32.u16 	%f76, %rs47;
	add.f32 	%f77, %f75, %f76;
	cvt.rzi.u32.f32 	%r93, %f77;
	cvt.u16.u32 	%rs54, %r93;
$L__BB1_11:
	add.s32 	%r96, %r96, 1;
	setp.ne.s32 	%p10, %r96, %r20;
	@%p10 bra 	$L__BB1_3;
$L__BB1_12:
	ld.param.u64 	%rd40, [_Z17convolutionKernelPhiiPiS0_iS__param_6];
	mad.lo.s32 	%r94, %r18, %r2, %r1;
	cvt.s64.s32 	%rd37, %r94;
	cvta.to.global.u64 	%rd38, %rd40;
	add.s64 	%rd39, %rd38, %rd37;
	st.global.u8 	[%rd39], %rs54;
$L__BB1_13:
	ret;

}
	// .globl	_Z13seamCalKernelPhiiiS_Pi
.visible .entry _Z13seamCalKernelPhiiiS_Pi(
	.param .u64 .ptr .align 1 _Z13seamCalKernelPhiiiS_Pi_param_0,
	.param .u32 _Z13seamCalKernelPhiiiS_Pi_param_1,
	.param .u32 _Z13seamCalKernelPhiiiS_Pi_param_2,
	.param .u32 _Z13seamCalKernelPhiiiS_Pi_param_3,
	.param .u64 .ptr .align 1 _Z13seamCalKernelPhiiiS_Pi_param_4,
	.param .u64 .ptr .align 1 _Z13seamCalKernelPhiiiS_Pi_param_5
)
{
	.reg .pred 	%p<10>;
	.reg .b16 	%rs<15>;
	.reg .b32 	%r<28>;
	.reg .b64 	%rd<19>;

	ld.param.u64 	%rd5, [_Z13seamCalKernelPhiiiS_Pi_param_0];
	ld.param.u32 	%r8, [_Z13seamCalKernelPhiiiS_Pi_param_1];
	ld.param.u32 	%r11, [_Z13seamCalKernelPhiiiS_Pi_param_2];
	ld.param.u32 	%r10, [_Z13seamCalKernelPhiiiS_Pi_param_3];
	ld.param.u64 	%rd6, [_Z13seamCalKernelPhiiiS_Pi_param_4];
	ld.param.u64 	%rd4, [_Z13seamCalKernelPhiiiS_Pi_param_5];
	cvta.to.global.u64 	%rd1, %rd6;
	cvta.to.global.u64 	%rd2, %rd5;
	mov.u32 	%r12, %ntid.x;
	mov.u32 	%r13, %ctaid.x;
	mov.u32 	%r14, %tid.x;
	mad.lo.s32 	%r1, %r12, %r13, %r14;
	mov.u32 	%r15, %ntid.y;
	mov.u32 	%r16, %ctaid.y;
	mov.u32 	%r17, %tid.y;
	mad.lo.s32 	%r18, %r15, %r16, %r17;
	setp.ge.s32 	%p1, %r1, %r8;
	setp.ge.s32 	%p2, %r18, %r11;
	or.pred  	%p3, %p1, %p2;
	@%p3 bra 	$L__BB2_9;
	add.s32 	%r19, %r11, -1;
	setp.ne.s32 	%p4, %r18, %r19;
	@%p4 bra 	$L__BB2_3;
	mad.lo.s32 	%r25, %r8, %r18, %r1;
	cvt.s64.s32 	%rd16, %r25;
	add.s64 	%rd17, %rd2, %rd16;
	ld.global.u8 	%rs12, [%rd17];
	add.s64 	%rd18, %rd1, %rd16;
	st.global.u8 	[%rd18], %rs12;
	bra.uni 	$L__BB2_9;
$L__BB2_3:
	setp.ne.s32 	%p5, %r18, %r10;
	@%p5 bra 	$L__BB2_9;
	mad.lo.s32 	%r20, %r8, %r10, %r8;
	add.s32 	%r27, %r20, %r1;
	cvt.s64.s32 	%rd7, %r27;
	add.s64 	%rd3, %rd2, %rd7;
	ld.global.u8 	%rs14, [%rd3];
	setp.lt.s32 	%p6, %r1, 1;
	@%p6 bra 	$L__BB2_6;
	ld.global.u8 	%rs6, [%rd3+-1];
	setp.gt.u16 	%p7, %rs14, %rs6;
	selp.s32 	%r21, -1, 0, %p7;
	add.s32 	%r27, %r27, %r21;
	min.u16 	%rs14, %rs14, %rs6;
$L__BB2_6:
	add.s32 	%r22, %r8, -1;
	setp.ge.s32 	%p8, %r1, %r22;
	@%p8 bra 	$L__BB2_8;
	cvt.s64.s32 	%rd8, %r27;
	add.s64 	%rd9, %rd2, %rd8;
	ld.global.u8 	%rs8, [%rd9+1];
	and.b16  	%rs9, %rs14, 255;
	setp.gt.u16 	%p9, %rs9, %rs8;
	selp.u32 	%r23, 1, 0, %p9;
	add.s32 	%r27, %r27, %r23;
	min.u16 	%rs14, %rs9, %rs8;
$L__BB2_8:
	mad.lo.s32 	%r24, %r10, %r8, %r1;
	cvt.s64.s32 	%rd10, %r24;
	add.s64 	%rd11, %rd2, %rd10;
	ld.global.u8 	%rs10, [%rd11];
	add.s16 	%rs11, %rs10, %rs14;
	add.s64 	%rd12, %rd1, %rd10;
	st.global.u8 	[%rd12], %rs11;
	cvta.to.global.u64 	%rd13, %rd4;
	mul.wide.s32 	%rd14, %r24, 4;
	add.s64 	%rd15, %rd13, %rd14;
	st.global.u32 	[%rd15], %r27;
$L__BB2_9:
	ret;

}
	// .globl	_Z16seamRemoveKernelP6uchar3PiiiS0_PhS2_
.visible .entry _Z16seamRemoveKernelP6uchar3PiiiS0_PhS2_(
	.param .u64 .ptr .align 1 _Z16seamRemoveKernelP6uchar3PiiiS0_PhS2__param_0,
	.param .u64 .ptr .align 1 _Z16seamRemoveKernelP6uchar3PiiiS0_PhS2__param_1,
	.param .u32 _Z16seamRemoveKernelP6uchar3PiiiS0_PhS2__param_2,
	.param .u32 _Z16seamRemoveKernelP6uchar3PiiiS0_PhS2__param_3,
	.param .u64 .ptr .align 1 _Z16seamRemoveKernelP6uchar3PiiiS0_PhS2__param_4,
	.param .u64 .ptr .align 1 _Z16seamRemoveKernelP6uchar3PiiiS0_PhS2__param_5,
	.param .u64 .ptr .align 1 _Z16seamRemoveKernelP6uchar3PiiiS0_PhS2__param_6
)
{
	.reg .pred 	%p<6>;
	.reg .b16 	%rs<9>;
	.reg .b32 	%r<19>;
	.reg .b64 	%rd<29>;

	ld.param.u64 	%rd6, [_Z16seamRemoveKernelP6uchar3PiiiS0_PhS2__param_0];
	ld.param.u64 	%rd5, [_Z16seamRemoveKernelP6uchar3PiiiS0_PhS2__param_1];
	ld.param.u32 	%r4, [_Z16seamRemoveKernelP6uchar3PiiiS0_PhS2__param_2];
	ld.param.u32 	%r5, [_Z16seamRemoveKernelP6uchar3PiiiS0_PhS2__param_3];
	ld.param.u64 	%rd7, [_Z16seamRemoveKernelP6uchar3PiiiS0_PhS2__param_4];
	ld.param.u64 	%rd8, [_Z16seamRemoveKernelP6uchar3PiiiS0_PhS2__param_5];
	ld.param.u64 	%rd9, [_Z16seamRemoveKernelP6uchar3PiiiS0_PhS2__param_6];
	cvta.to.global.u64 	%rd1, %rd9;
	cvta.to.global.u64 	%rd2, %rd8;
	cvta.to.global.u64 	%rd3, %rd7;
	cvta.to.global.u64 	%rd4, %rd6;
	mov.u32 	%r6, %ntid.x;
	mov.u32 	%r7, %ctaid.x;
	mov.u32 	%r8, %tid.x;
	mad.lo.s32 	%r1, %r6, %r7, %r8;
	mov.u32 	%r9, %ntid.y;
	mov.u32 	%r10, %ctaid.y;
	mov.u32 	%r11, %tid.y;
	mad.lo.s32 	%r2, %r9, %r10, %r11;
	setp.ge.s32 	%p1, %r2, %r5;
	setp.ge.s32 	%p2, %r1, %r4;
	or.pred  	%p3, %p2, %p1;
	@%p3 bra 	$L__BB3_5;
	cvta.to.global.u64 	%rd10, %rd5;
	mul.wide.u32 	%rd11, %r2, 4;
	add.s64 	%rd12, %rd10, %rd11;
	ld.global.u32 	%r3, [%rd12];
	setp.ge.s32 	%p4, %r1, %r3;
	@%p4 bra 	$L__BB3_3;
	add.s32 	%r12, %r4, -1;
	mad.lo.s32 	%r13, %r12, %r2, %r1;
	cvt.s64.s32 	%rd13, %r13;
	mul.wide.s32 	%rd14, %r13, 3;
	add.s64 	%rd15, %rd3, %rd14;
	add.s32 	%r14, %r13, %r2;
	cvt.s64.s32 	%rd16, %r14;
	mul.wide.s32 	%rd17, %r14, 3;
	add.s64 	%rd18, %rd4, %rd17;
	ld.global.u8 	%rs1, [%rd18];
	ld.global.u8 	%rs2, [%rd18+1];
	ld.global.u8 	%rs3, [%rd18+2];
	st.global.u8 	[%rd15], %rs1;
	st.global.u8 	[%rd15+1], %rs2;
	st.global.u8 	[%rd15+2], %rs3;
	add.s64 	%rd19, %rd2, %rd16;
	ld.global.u8 	%rs4, [%rd19];
	add.s64 	%rd20, %rd1, %rd13;
	st.global.u8 	[%rd20], %rs4;
$L__BB3_3:
	setp.le.s32 	%p5, %r1, %r3;
	@%p5 bra 	$L__BB3_5;
	add.s32 	%r15, %r4, -1;
	mad.lo.s32 	%r16, %r15, %r2, %r1;
	add.s32 	%r17, %r16, -1;
	cvt.s64.s32 	%rd21, %r17;
	mul.wide.s32 	%rd22, %r17, 3;
	add.s64 	%rd23, %rd3, %rd22;
	mad.lo.s32 	%r18, %r4, %r2, %r1;
	cvt.s64.s32 	%rd24, %r18;
	mul.wide.s32 	%rd25, %r18, 3;
	add.s64 	%rd26, %rd4, %rd25;
	ld.global.u8 	%rs5, [%rd26];
	ld.global.u8 	%rs6, [%rd26+1];
	ld.global.u8 	%rs7, [%rd26+2];
	st.global.u8 	[%rd23], %rs5;
	st.global.u8 	[%rd23+1], %rs6;
	st.global.u8 	[%rd23+2], %rs7;
	add.s64 	%rd27, %rd2, %rd24;
	ld.global.u8 	%rs8, [%rd27];
	add.s64 	%rd28, %rd1, %rd21;
	st.global.u8 	[%rd28], %rs8;
$L__BB3_5:
	ret;

}


// ===== COMPILED SASS (sm_100) =====

	.target	sm_100

	.elftype	@"ET_EXEC"


//--------------------- .note.nv.tkinfo           --------------------------
	.section	.note.nv.tkinfo,"",@"SHT_NOTE"
	.sectionflags	@"SHF_NOTE_NV_TKINFO"
	.tkinfo
        /*0018*/ 	.word	0x00000002
        /*0030*/ 	.string	""
        /*0030*/ 	.string	"ptxas"
        /*0030*/ 	.string	"Cuda compilation tools, release 13.0, V13.0.88"
        /*0030*/ 	.string	"Build cuda_13.0.r13.0/compiler.36424714_0"
        /*0030*/ 	.string	"-arch sm_100 -m 64 "



//--------------------- .note.nv.cuinfo           --------------------------
	.section	.note.nv.cuinfo,"",@"SHT_NOTE"
	.sectionflags	@"SHF_NOTE_NV_CUINFO"
        /*0018*/ 	.short	0x0002
        /*001a*/ 	.short	0x0064
        /*001c*/ 	.short	0x0082
	.zero		2


//--------------------- .nv.info                  --------------------------
	.section	.nv.info,"",@"SHT_CUDA_INFO"
	.align	4


	//----- nvinfo : EIATTR_REGCOUNT
	.align		4
        /*0000*/ 	.byte	0x04, 0x2f
        /*0002*/ 	.short	(.L_1 - .L_0)
	.align		4
.L_0:
        /*0004*/ 	.word	index@(_Z21convertRgb2GrayKernelP6uchar3iiPh)
        /*0008*/ 	.word	0x0000000e


	//----- nvinfo : EIATTR_FRAME_SIZE
	.align		4
.L_1:
        /*000c*/ 	.byte	0x04, 0x11
        /*000e*/ 	.short	(.L_3 - .L_2)
	.align		4
.L_2:
        /*0010*/ 	.word	index@(_Z21convertRgb2GrayKernelP6uchar3iiPh)
        /*0014*/ 	.word	0x00000000


	//----- nvinfo : EIATTR_REGCOUNT
	.align		4
.L_3:
        /*0018*/ 	.byte	0x04, 0x2f
        /*001a*/ 	.short	(.L_5 - .L_4)
	.align		4
.L_4:
        /*001c*/ 	.word	index@(_Z17convolutionKernelPhiiPiS0_iS_)
        /*0020*/ 	.word	0x00000020


	//----- nvinfo : EIATTR_FRAME_SIZE
	.align		4
.L_5:
        /*0024*/ 	.byte	0x04, 0x11
        /*0026*/ 	.short	(.L_7 - .L_6)
	.align		4
.L_6:
        /*0028*/ 	.word	index@(_Z17convolutionKernelPhiiPiS0_iS_)
        /*002c*/ 	.word	0x00000000


	//----- nvinfo : EIATTR_REGCOUNT
	.align		4
.L_7:
        /*0030*/ 	.byte	0x04, 0x2f
        /*0032*/ 	.short	(.L_9 - .L_8)
	.align		4
.L_8:
        /*0034*/ 	.word	index@(_Z13seamCalKernelPhiiiS_Pi)
        /*0038*/ 	.word	0x00000010


	//----- nvinfo : EIATTR_FRAME_SIZE
	.align		4
.L_9:
        /*003c*/ 	.byte	0x04, 0x11
        /*003e*/ 	.short	(.L_11 - .L_10)
	.align		4
.L_10:
        /*0040*/ 	.word	index@(_Z13seamCalKernelPhiiiS_Pi)
        /*0044*/ 	.word	0x00000000


	//----- nvinfo : EIATTR_REGCOUNT
	.align		4
.L_11:
        /*0048*/ 	.byte	0x04, 0x2f
        /*004a*/ 	.short	(.L_13 - .L_12)
	.align		4
.L_12:
        /*004c*/ 	.word	index@(_Z16seamRemoveKernelP6uchar3PiiiS0_PhS2_)
        /*0050*/ 	.word	0x00000014


	//----- nvinfo : EIATTR_FRAME_SIZE
	.align		4
.L_13:
        /*0054*/ 	.byte	0x04, 0x11
        /*0056*/ 	.short	(.L_15 - .L_14)
	.align		4
.L_14:
        /*0058*/ 	.word	index@(_Z16seamRemoveKernelP6uchar3PiiiS0_PhS2_)
        /*005c*/ 	.word	0x00000000


	//----- nvinfo : EIATTR_MIN_STACK_SIZE
	.align		4
.L_15:
        /*0060*/ 	.byte	0x04, 0x12
        /*0062*/ 	.short	(.L_17 - .L_16)
	.align		4
.L_16:
        /*0064*/ 	.word	index@(_Z16seamRemoveKernelP6uchar3PiiiS0_PhS2_)
        /*0068*/ 	.word	0x00000000


	//----- nvinfo : EIATTR_MIN_STACK_SIZE
	.align		4
.L_17:
        /*006c*/ 	.byte	0x04, 0x12
        /*006e*/ 	.short	(.L_19 - .L_18)
	.align		4
.L_18:
        /*0070*/ 	.word	index@(_Z13seamCalKernelPhiiiS_Pi)
        /*0074*/ 	.word	0x00000000


	//----- nvinfo : EIATTR_MIN_STACK_SIZE
	.align		4
.L_19:
        /*0078*/ 	.byte	0x04, 0x12
        /*007a*/ 	.short	(.L_21 - .L_20)
	.align		4
.L_20:
        /*007c*/ 	.word	index@(_Z17convolutionKernelPhiiPiS0_iS_)
        /*0080*/ 	.word	0x00000000


	//----- nvinfo : EIATTR_MIN_STACK_SIZE
	.align		4
.L_21:
        /*0084*/ 	.byte	0x04, 0x12
        /*0086*/ 	.short	(.L_23 - .L_22)
	.align		4
.L_22:
        /*0088*/ 	.word	index@(_Z21convertRgb2GrayKernelP6uchar3iiPh)
        /*008c*/ 	.word	0x00000000
.L_23:


//--------------------- .nv.compat                --------------------------
	.section	.nv.compat,"",@"SHT_CUDA_COMPAT_INFO"
	.align	4
        /*0000*/ 	.byte	0x02, 0x09, 0x00, 0x00, 0x02, 0x02, 0x01, 0x00, 0x02, 0x05, 0x05, 0x00, 0x03, 0x07, 0x01, 0x01
        /*0010*/ 	.byte	0x02, 0x03, 0x00, 0x00, 0x02, 0x06, 0x01, 0x00, 0x04, 0x0b, 0x08, 0x00, 0x01, 0x00, 0x00, 0x00
        /*0020*/ 	.byte	0x00, 0x00, 0x00, 0x00


//--------------------- .nv.info._Z16seamRemoveKernelP6uchar3PiiiS0_PhS2_ --------------------------
	.section	.nv.info._Z16seamRemoveKernelP6uchar3PiiiS0_PhS2_,"",@"SHT_CUDA_INFO"
	.sectionflags	@""
	.align	4


	//----- nvinfo : EIATTR_CUDA_API_VERSION
	.align		4
        /*0000*/ 	.byte	0x04, 0x37
        /*0002*/ 	.short	(.L_25 - .L_24)
.L_24:
        /*0004*/ 	.word	0x00000082


	//----- nvinfo : EIATTR_KPARAM_INFO
	.align		4
.L_25:
        /*0008*/ 	.byte	0x04, 0x17
        /*000a*/ 	.short	(.L_27 - .L_26)
.L_26:
        /*000c*/ 	.word	0x00000000
        /*0010*/ 	.short	0x0006
        /*0012*/ 	.short	0x0028
        /*0014*/ 	.byte	0x00, 0xf5, 0x21, 0x00


	//----- nvinfo : EIATTR_KPARAM_INFO
	.align		4
.L_27:
        /*0018*/ 	.byte	0x04, 0x17
        /*001a*/ 	.short	(.L_29 - .L_28)
.L_28:
        /*001c*/ 	.word	0x00000000
        /*0020*/ 	.short	0x0005
        /*0022*/ 	.short	0x0020
        /*0024*/ 	.byte	0x00, 0xf5, 0x21, 0x00


	//----- nvinfo : EIATTR_KPARAM_INFO
	.align		4
.L_29:
        /*0028*/ 	.byte	0x04, 0x17
        /*002a*/ 	.short	(.L_31 - .L_30)
.L_30:
        /*002c*/ 	.word	0x00000000
        /*0030*/ 	.short	0x0004
        /*0032*/ 	.short	0x0018
        /*0034*/ 	.byte	0x00, 0xf5, 0x21, 0x00


	//----- nvinfo : EIATTR_KPARAM_INFO
	.align		4
.L_31:
        /*0038*/ 	.byte	0x04, 0x17
        /*003a*/ 	.short	(.L_33 - .L_32)
.L_32:
        /*003c*/ 	.word	0x00000000
        /*0040*/ 	.short	0x0003
        /*0042*/ 	.short	0x0014
        /*0044*/ 	.byte	0x00, 0xf0, 0x11, 0x00


	//----- nvinfo : EIATTR_KPARAM_INFO
	.align		4
.L_33:
        /*0048*/ 	.byte	0x04, 0x17
        /*004a*/ 	.short	(.L_35 - .L_34)
.L_34:
        /*004c*/ 	.word	0x00000000
        /*0050*/ 	.short	0x0002
        /*0052*/ 	.short	0x0010
        /*0054*/ 	.byte	0x00, 0xf0, 0x11, 0x00


	//----- nvinfo : EIATTR_KPARAM_INFO
	.align		4
.L_35:
        /*0058*/ 	.byte	0x04, 0x17
        /*005a*/ 	.short	(.L_37 - .L_36)
.L_36:
        /*005c*/ 	.word	0x00000000
        /*0060*/ 	.short	0x0001
        /*0062*/ 	.short	0x0008
        /*0064*/ 	.byte	0x00, 0xf5, 0x21, 0x00


	//----- nvinfo : EIATTR_KPARAM_INFO
	.align		4
.L_37:
        /*0068*/ 	.byte	0x04, 0x17
        /*006a*/ 	.short	(.L_39 - .L_38)
.L_38:
        /*006c*/ 	.word	0x00000000
        /*0070*/ 	.short	0x0000
        /*0072*/ 	.short	0x0000
        /*0074*/ 	.byte	0x00, 0xf5, 0x21, 0x00


	//----- nvinfo : EIATTR_SPARSE_MMA_MASK
	.align		4
.L_39:
        /*0078*/ 	.byte	0x03, 0x50
        /*007a*/ 	.short	0x0000


	//----- nvinfo : EIATTR_MAXREG_COUNT
	.align		4
        /*007c*/ 	.byte	0x03, 0x1b
        /*007e*/ 	.short	0x00ff


	//----- nvinfo : EIATTR_MERCURY_ISA_VERSION
	.align		4
        /*0080*/ 	.byte	0x03, 0x5f
        /*0082*/ 	.short	0x0101


	//----- nvinfo : EIATTR_VRC_CTA_INIT_COUNT
	.align		4
        /*0084*/ 	.byte	0x02, 0x4a
	.zero		1
	.zero		1


	//----- nvinfo : EIATTR_EXIT_INSTR_OFFSETS
	.align		4
        /*0088*/ 	.byte	0x04, 0x1c
        /*008a*/ 	.short	(.L_41 - .L_40)


	//   ....[0]....
.L_40:
        /*008c*/ 	.word	0x000000c0


	//   ....[1]....
        /*0090*/ 	.word	0x000002a0


	//   ....[2]....
        /*0094*/ 	.word	0x000003f0


	//----- nvinfo : EIATTR_CRS_STACK_SIZE
	.align		4
.L_41:
        /*0098*/ 	.byte	0x04, 0x1e
        /*009a*/ 	.short	(.L_43 - .L_42)
.L_42:
        /*009c*/ 	.word	0x00000000


	//----- nvinfo : EIATTR_CBANK_PARAM_SIZE
	.align		4
.L_43:
        /*00a0*/ 	.byte	0x03, 0x19
        /*00a2*/ 	.short	0x0030


	//----- nvinfo : EIATTR_PARAM_CBANK
	.align		4
        /*00a4*/ 	.byte	0x04, 0x0a
        /*00a6*/ 	.short	(.L_45 - .L_44)
	.align		4
.L_44:
        /*00a8*/ 	.word	index@(.nv.constant0._Z16seamRemoveKernelP6uchar3PiiiS0_PhS2_)
        /*00ac*/ 	.short	0x0380
        /*00ae*/ 	.short	0x0030


	//----- nvinfo : EIATTR_SW_WAR
	.align		4
.L_45:
        /*00b0*/ 	.byte	0x04, 0x36
        /*00b2*/ 	.short	(.L_47 - .L_46)
.L_46:
        /*00b4*/ 	.word	0x00000008
.L_47:


//--------------------- .nv.info._Z13seamCalKernelPhiiiS_Pi --------------------------
	.section	.nv.info._Z13seamCalKernelPhiiiS_Pi,"",@"SHT_CUDA_INFO"
	.sectionflags	@""
	.align	4


	//----- nvinfo : EIATTR_CUDA_API_VERSION
	.align		4
        /*0000*/ 	.byte	0x04, 0x37
        /*0002*/ 	.short	(.L_49 - .L_48)
.L_48:
        /*0004*/ 	.word	0x00000082


	//----- nvinfo : EIATTR_KPARAM_INFO
	.align		4
.L_49:
        /*0008*/ 	.byte	0x04, 0x17
        /*000a*/ 	.short	(.L_51 - .L_50)
.L_50:
        /*000c*/ 	.word	0x00000000
        /*0010*/ 	.short	0x0005
        /*0012*/ 	.short	0x0020
        /*0014*/ 	.byte	0x00, 0xf5, 0x21, 0x00


	//----- nvinfo : EIATTR_KPARAM_INFO
	.align		4
.L_51:
        /*0018*/ 	.byte	0x04, 0x17
        /*001a*/ 	.short	(.L_53 - .L_52)
.L_52:
        /*001c*/ 	.word	0x00000000
        /*0020*/ 	.short	0x0004
        /*0022*/ 	.short	0x0018
        /*0024*/ 	.byte	0x00, 0xf5, 0x21, 0x00


	//----- nvinfo : EIATTR_KPARAM_INFO
	.align		4
.L_53:
        /*0028*/ 	.byte	0x04, 0x17
        /*002a*/ 	.short	(.L_55 - .L_54)
.L_54:
        /*002c*/ 	.word	0x00000000
        /*0030*/ 	.short	0x0003
        /*0032*/ 	.short	0x0010
        /*0034*/ 	.byte	0x00, 0xf0, 0x11, 0x00


	//----- nvinfo : EIATTR_KPARAM_INFO
	.align		4
.L_55:
        /*0038*/ 	.byte	0x04, 0x17
        /*003a*/ 	.short	(.L_57 - .L_56)
.L_56:
        /*003c*/ 	.word	0x00000000
        /*0040*/ 	.short	0x0002
        /*0042*/ 	.short	0x000c
        /*0044*/ 	.byte	0x00, 0xf0, 0x11, 0x00


	//----- nvinfo : EIATTR_KPARAM_INFO
	.align		4
.L_57:
        /*0048*/ 	.byte	0x04, 0x17
        /*004a*/ 	.short	(.L_59 - .L_58)
.L_58:
        /*004c*/ 	.word	0x00000000
        /*0050*/ 	.short	0x0001
        /*0052*/ 	.short	0x0008
        /*0054*/ 	.byte	0x00, 0xf0, 0x11, 0x00


	//----- nvinfo : EIATTR_KPARAM_INFO
	.align		4
.L_59:
        /*0058*/ 	.byte	0x04, 0x17
        /*005a*/ 	.short	(.L_61 - .L_60)
.L_60:
        /*005c*/ 	.word	0x00000000
        /*0060*/ 	.short	0x0000
        /*0062*/ 	.short	0x0000
        /*0064*/ 	.byte	0x00, 0xf5, 0x21, 0x00


	//----- nvinfo : EIATTR_SPARSE_MMA_MASK
	.align		4
.L_61:
        /*0068*/ 	.byte	0x03, 0x50
        /*006a*/ 	.short	0x0000


	//----- nvinfo : EIATTR_MAXREG_COUNT
	.align		4
        /*006c*/ 	.byte	0x03, 0x1b
        /*006e*/ 	.short	0x00ff


	//----- nvinfo : EIATTR_MERCURY_ISA_VERSION
	.align		4
        /*0070*/ 	.byte	0x03, 0x5f
        /*0072*/ 	.short	0x0101


	//----- nvinfo : EIATTR_VRC_CTA_INIT_COUNT
	.align		4
        /*0074*/ 	.byte	0x02, 0x4a
	.zero		1
	.zero		1


	//----- nvinfo : EIATTR_EXIT_INSTR_OFFSETS
	.align		4
        /*0078*/ 	.byte	0x04, 0x1c
        /*007a*/ 	.short	(.L_63 - .L_62)


	//   ....[0]....
.L_62:
        /*007c*/ 	.word	0x000000c0


	//   ....[1]....
        /*0080*/ 	.word	0x000001b0


	//   ....[2]....
        /*0084*/ 	.word	0x000001e0


	//   ....[3]....
        /*0088*/ 	.word	0x00000470


	//----- nvinfo : EIATTR_CRS_STACK_SIZE
	.align		4
.L_63:
        /*008c*/ 	.byte	0x04, 0x1e
        /*008e*/ 	.short	(.L_65 - .L_64)
.L_64:
        /*0090*/ 	.word	0x00000000


	//----- nvinfo : EIATTR_CBANK_PARAM_SIZE
	.align		4
.L_65:
        /*0094*/ 	.byte	0x03, 0x19
        /*0096*/ 	.short	0x0028


	//----- nvinfo : EIATTR_PARAM_CBANK
	.align		4
        /*0098*/ 	.byte	0x04, 0x0a
        /*009a*/ 	.short	(.L_67 - .L_66)
	.align		4
.L_66:
        /*009c*/ 	.word	index@(.nv.constant0._Z13seamCalKernelPhiiiS_Pi)
        /*00a0*/ 	.short	0x0380
        /*00a2*/ 	.short	0x0028


	//----- nvinfo : EIATTR_SW_WAR
	.align		4
.L_67:
        /*00a4*/ 	.byte	0x04, 0x36
        /*00a6*/ 	.short	(.L_69 - .L_68)
.L_68:
        /*00a8*/ 	.word	0x00000008
.L_69:


//--------------------- .nv.info._Z17convolutionKernelPhiiPiS0_iS_ --------------------------
	.section	.nv.info._Z17convolutionKernelPhiiPiS0_iS_,"",@"SHT_CUDA_INFO"
	.sectionflags	@""
	.align	4


	//----- nvinfo : EIATTR_CUDA_API_VERSION
	.align		4
        /*0000*/ 	.byte	0x04, 0x37
        /*0002*/ 	.short	(.L_71 - .L_70)
.L_70:
        /*0004*/ 	.word	0x00000082


	//----- nvinfo : EIATTR_KPARAM_INFO
	.align		4
.L_71:
        /*0008*/ 	.byte	0x04, 0x17
        /*000a*/ 	.short	(.L_73 - .L_72)
.L_72:
        /*000c*/ 	.word	0x00000000
        /*0010*/ 	.short	0x0006
        /*0012*/ 	.short	0x0028
        /*0014*/ 	.byte	0x00, 0xf5, 0x21, 0x00


	//----- nvinfo : EIATTR_KPARAM_INFO
	.align		4
.L_73:
        /*0018*/ 	.byte	0x04, 0x17
        /*001a*/ 	.short	(.L_75 - .L_74)
.L_74:
        /*001c*/ 	.word	0x00000000
        /*0020*/ 	.short	0x0005
        /*0022*/ 	.short	0x0020
        /*0024*/ 	.byte	0x00, 0xf0, 0x11, 0x00


	//----- nvinfo : EIATTR_KPARAM_INFO
	.align		4
.L_75:
        /*0028*/ 	.byte	0x04, 0x17
        /*002a*/ 	.short	(.L_77 - .L_76)
.L_76:
        /*002c*/ 	.word	0x00000000
        /*0030*/ 	.short	0x0004
        /*0032*/ 	.short	0x0018
        /*0034*/ 	.byte	0x00, 0xf5, 0x21, 0x00


	//----- nvinfo : EIATTR_KPARAM_INFO
	.align		4
.L_77:
        /*0038*/ 	.byte	0x04, 0x17
        /*003a*/ 	.short	(.L_79 - .L_78)
.L_78:
        /*003c*/ 	.word	0x00000000
        /*0040*/ 	.short	0x0003
        /*0042*/ 	.short	0x0010
        /*0044*/ 	.byte	0x00, 0xf5, 0x21, 0x00


	//----- nvinfo : EIATTR_KPARAM_INFO
	.align		4
.L_79:
        /*0048*/ 	.byte	0x04, 0x17
        /*004a*/ 	.short	(.L_81 - .L_80)
.L_80:
        /*004c*/ 	.word	0x00000000
        /*0050*/ 	.short	0x0002
        /*0052*/ 	.short	0x000c
        /*0054*/ 	.byte	0x00, 0xf0, 0x11, 0x00


	//----- nvinfo : EIATTR_KPARAM_INFO
	.align		4
.L_81:
        /*0058*/ 	.byte	0x04, 0x17
        /*005a*/ 	.short	(.L_83 - .L_82)
.L_82:
        /*005c*/ 	.word	0x00000000
        /*0060*/ 	.short	0x0001
        /*0062*/ 	.short	0x0008
        /*0064*/ 	.byte	0x00, 0xf0, 0x11, 0x00


	//----- nvinfo : EIATTR_KPARAM_INFO
	.align		4
.L_83:
        /*0068*/ 	.byte	0x04, 0x17
        /*006a*/ 	.short	(.L_85 - .L_84)
.L_84:
        /*006c*/ 	.word	0x00000000
        /*0070*/ 	.short	0x0000
        /*0072*/ 	.short	0x0000
        /*0074*/ 	.byte	0x00, 0xf5, 0x21, 0x00


	//----- nvinfo : EIATTR_SPARSE_MMA_MASK
	.align		4
.L_85:
        /*0078*/ 	.byte	0x03, 0x50
        /*007a*/ 	.short	0x0000


	//----- nvinfo : EIATTR_MAXREG_COUNT
	.align		4
        /*007c*/ 	.byte	0x03, 0x1b
        /*007e*/ 	.short	0x00ff


	//----- nvinfo : EIATTR_MERCURY_ISA_VERSION
	.align		4
        /*0080*/ 	.byte	0x03, 0x5f
        /*0082*/ 	.short	0x0101


	//----- nvinfo : EIATTR_VRC_CTA_INIT_COUNT
	.align		4
        /*0084*/ 	.byte	0x02, 0x4a
	.zero		1
	.zero		1


	//----- nvinfo : EIATTR_EXIT_INSTR_OFFSETS
	.align		4
        /*0088*/ 	.byte	0x04, 0x1c
        /*008a*/ 	.short	(.L_87 - .L_86)


	//   ....[0]....
.L_86:
        /*008c*/ 	.word	0x000000c0


	//   ....[1]....
        /*0090*/ 	.word	0x00000ed0


	//----- nvinfo : EIATTR_CBANK_PARAM_SIZE
	.align		4
.L_87:
        /*0094*/ 	.byte	0x03, 0x19
        /*0096*/ 	.short	0x0030


	//----- nvinfo : EIATTR_PARAM_CBANK
	.align		4
        /*0098*/ 	.byte	0x04, 0x0a
        /*009a*/ 	.short	(.L_89 - .L_88)
	.align		4
.L_88:
        /*009c*/ 	.word	index@(.nv.constant0._Z17convolutionKernelPhiiPiS0_iS_)
        /*00a0*/ 	.short	0x0380
        /*00a2*/ 	.short	0x0030


	//----- nvinfo : EIATTR_SW_WAR
	.align		4
.L_89:
        /*00a4*/ 	.byte	0x04, 0x36
        /*00a6*/ 	.short	(.L_91 - .L_90)
.L_90:
        /*00a8*/ 	.word	0x00000008
.L_91:


//--------------------- .nv.info._Z21convertRgb2GrayKernelP6uchar3iiPh --------------------------
	.section	.nv.info._Z21convertRgb2GrayKernelP6uchar3iiPh,"",@"SHT_CUDA_INFO"
	.sectionflags	@""
	.align	4


	//----- nvinfo : EIATTR_CUDA_API_VERSION
	.align		4
        /*0000*/ 	.byte	0x04, 0x37
        /*0002*/ 	.short	(.L_93 - .L_92)
.L_92:
        /*0004*/ 	.word	0x00000082


	//----- nvinfo : EIATTR_KPARAM_INFO
	.align		4
.L_93:
        /*0008*/ 	.byte	0x04, 0x17
        /*000a*/ 	.short	(.L_95 - .L_94)
.L_94:
        /*000c*/ 	.word	0x00000000
        /*0010*/ 	.short	0x0003
        /*0012*/ 	.short	0x0010
        /*0014*/ 	.byte	0x00, 0xf5, 0x21, 0x00


	//----- nvinfo : EIATTR_KPARAM_INFO
	.align		4
.L_95:
        /*0018*/ 	.byte	0x04, 0x17
        /*001a*/ 	.short	(.L_97 - .L_96)
.L_96:
        /*001c*/ 	.word	0x00000000
        /*0020*/ 	.short	0x0002
        /*0022*/ 	.short	0x000c
        /*0024*/ 	.byte	0x00, 0xf0, 0x11, 0x00


	//----- nvinfo : EIATTR_KPARAM_INFO
	.align		4
.L_97:
        /*0028*/ 	.byte	0x04, 0x17
        /*002a*/ 	.short	(.L_99 - .L_98)
.L_98:
        /*002c*/ 	.word	0x00000000
        /*0030*/ 	.short	0x0001
        /*0032*/ 	.short	0x0008
        /*0034*/ 	.byte	0x00, 0xf0, 0x11, 0x00


	//----- nvinfo : EIATTR_KPARAM_INFO
	.align		4
.L_99:
        /*0038*/ 	.byte	0x04, 0x17
        /*003a*/ 	.short	(.L_101 - .L_100)
.L_100:
        /*003c*/ 	.word	0x00000000
        /*0040*/ 	.short	0x0000
        /*0042*/ 	.short	0x0000
        /*0044*/ 	.byte	0x00, 0xf5, 0x21, 0x00


	//----- nvinfo : EIATTR_SPARSE_MMA_MASK
	.align		4
.L_101:
        /*0048*/ 	.byte	0x03, 0x50
        /*004a*/ 	.short	0x0000


	//----- nvinfo : EIATTR_MAXREG_COUNT
	.align		4
        /*004c*/ 	.byte	0x03, 0x1b
        /*004e*/ 	.short	0x00ff


	//----- nvinfo : EIATTR_MERCURY_ISA_VERSION
	.align		4
        /*0050*/ 	.byte	0x03, 0x5f
        /*0052*/ 	.short	0x0101


	//----- nvinfo : EIATTR_VRC_CTA_INIT_COUNT
	.align		4
        /*0054*/ 	.byte	0x02, 0x4a
	.zero		1
	.zero		1


	//----- nvinfo : EIATTR_EXIT_INSTR_OFFSETS
	.align		4
        /*0058*/ 	.byte	0x04, 0x1c
        /*005a*/ 	.short	(.L_103 - .L_102)


	//   ....[0]....
.L_102:
        /*005c*/ 	.word	0x000000c0


	//   ....[1]....
        /*0060*/ 	.word	0x00000250


	//----- nvinfo : EIATTR_CBANK_PARAM_SIZE
	.align		4
.L_103:
        /*0064*/ 	.byte	0x03, 0x19
        /*0066*/ 	.short	0x0018


	//----- nvinfo : EIATTR_PARAM_CBANK
	.align		4
        /*0068*/ 	.byte	0x04, 0x0a
        /*006a*/ 	.short	(.L_105 - .L_104)
	.align		4
.L_104:
        /*006c*/ 	.word	index@(.nv.constant0._Z21convertRgb2GrayKernelP6uchar3iiPh)
        /*0070*/ 	.short	0x0380
        /*0072*/ 	.short	0x0018


	//----- nvinfo : EIATTR_SW_WAR
	.align		4
.L_105:
        /*0074*/ 	.byte	0x04, 0x36
        /*0076*/ 	.short	(.L_107 - .L_106)
.L_106:
        /*0078*/ 	.word	0x00000008
.L_107:


//--------------------- .nv.callgraph             --------------------------
	.section	.nv.callgraph,"",@"SHT_CUDA_CALLGRAPH"
	.align	4
	.sectionentsize	8
	.align		4
        /*0000*/ 	.word	0x00000000
	.align		4
        /*0004*/ 	.word	0xffffffff
	.align		4
        /*0008*/ 	.word	0x00000000
	.align		4
        /*000c*/ 	.word	0xfffffffe
	.align		4
        /*0010*/ 	.word	0x00000000
	.align		4
        /*0014*/ 	.word	0xfffffffd
	.align		4
        /*0018*/ 	.word	0x00000000
	.align		4
        /*001c*/ 	.word	0xfffffffc


//--------------------- .text._Z16seamRemoveKernelP6uchar3PiiiS0_PhS2_ --------------------------
	.section	.text._Z16seamRemoveKernelP6uchar3PiiiS0_PhS2_,"ax",@progbits
	.align	128
        .global         _Z16seamRemoveKernelP6uchar3PiiiS0_PhS2_
        .type           _Z16seamRemoveKernelP6uchar3PiiiS0_PhS2_,@function
        .size           _Z16seamRemoveKernelP6uchar3PiiiS0_PhS2_,(.L_x_13 - _Z16seamRemoveKernelP6uchar3PiiiS0_PhS2_)
        .other          _Z16seamRemoveKernelP6uchar3PiiiS0_PhS2_,@"STO_CUDA_ENTRY STV_DEFAULT"
_Z16seamRemoveKernelP6uchar3PiiiS0_PhS2_:
.text._Z16seamRemoveKernelP6uchar3PiiiS0_PhS2_:
[----:B------:R-:W-:Y:S01]  /*0000*/  LDC R1, c[0x0][0x37c] ;  /* 0x0000df00ff017b82 */ /* 0x000fe20000000800 */
[----:B------:R-:W0:Y:S01]  /*0010*/  S2R R0, SR_CTAID.Y ;  /* 0x0000000000007919 */ /* 0x000e220000002600 */
[----:B------:R-:W1:Y:S01]  /*0020*/  LDCU UR4, c[0x0][0x360] ;  /* 0x00006c00ff0477ac */ /* 0x000e620008000800 */
[----:B------:R-:W0:Y:S01]  /*0030*/  S2R R5, SR_TID.Y ;  /* 0x0000000000057919 */ /* 0x000e220000002200 */
[----:B------:R-:W0:Y:S01]  /*0040*/  LDCU UR5, c[0x0][0x364] ;  /* 0x00006c80ff0577ac */ /* 0x000e220008000800 */
[----:B------:R-:W1:Y:S01]  /*0050*/  S2R R3, SR_CTAID.X ;  /* 0x0000000000037919 */ /* 0x000e620000002500 */
[----:B------:R-:W2:Y:S01]  /*0060*/  LDCU.64 UR8, c[0x0][0x390] ;  /* 0x00007200ff0877ac */ /* 0x000ea20008000a00 */
[----:B------:R-:W1:Y:S01]  /*0070*/  S2R R2, SR_TID.X ;  /* 0x0000000000027919 */ /* 0x000e620000002100 */
[----:B0-----:R-:W-:-:S05]  /*0080*/  IMAD R0, R0, UR5, R5 ;  /* 0x0000000500007c24 */ /* 0x001fca000f8e0205 */
[----:B--2---:R-:W-:Y:S01]  /*0090*/  ISETP.GE.AND P0, PT, R0, UR9, PT ;  /* 0x0000000900007c0c */ /* 0x004fe2000bf06270 */
[----:B-1----:R-:W-:-:S05]  /*00a0*/  IMAD R3, R3, UR4, R2 ;  /* 0x0000000403037c24 */ /* 0x002fca000f8e0202 */
[----:B------:R-:W-:-:S13]  /*00b0*/  ISETP.GE.OR P0, PT, R3, UR8, P0 ;  /* 0x0000000803007c0c */ /* 0x000fda0008706670 */
[----:B------:R-:W-:Y:S05]  /*00c0*/  @P0 EXIT ;  /* 0x000000000000094d */ /* 0x000fea0003800000 */
[----:B------:R-:W0:Y:S01]  /*00d0*/  LDC.64 R4, c[0x0][0x388] ;  /* 0x0000e200ff047b82 */ /* 0x000e220000000a00 */
[----:B------:R-:W1:Y:S01]  /*00e0*/  LDCU.64 UR6, c[0x0][0x358] ;  /* 0x00006b00ff0677ac */ /* 0x000e620008000a00 */
[----:B0-----:R-:W-:-:S06]  /*00f0*/  IMAD.WIDE.U32 R4, R0, 0x4, R4 ;  /* 0x0000000400047825 */ /* 0x001fcc00078e0004 */
[----:B-1----:R-:W2:Y:S01]  /*0100*/  LDG.E R4, desc[UR6][R4.64] ;  /* 0x0000000604047981 */ /* 0x002ea2000c1e1900 */
[----:B------:R-:W-:Y:S01]  /*0110*/  UIADD3 UR4, UPT, UPT, UR8, -0x1, URZ ;  /* 0xffffffff08047890 */ /* 0x000fe2000fffe0ff */
[----:B------:R-:W-:Y:S01]  /*0120*/  BSSY.RECONVERGENT B0, `(.L_x_0) ;  /* 0x0000017000007945 */ /* 0x000fe20003800200 */
[CC--:B--2---:R-:W-:Y:S02]  /*0130*/  ISETP.GE.AND P1, PT, R3.reuse, R4.reuse, PT ;  /* 0x000000040300720c */ /* 0x0c4fe40003f26270 */
[----:B------:R-:W-:-:S11]  /*0140*/  ISETP.GT.AND P0, PT, R3, R4, PT ;  /* 0x000000040300720c */ /* 0x000fd60003f04270 */
[----:B------:R-:W-:Y:S05]  /*0150*/  @P1 BRA `(.L_x_1) ;  /* 0x00000000004c1947 */ /* 0x000fea0003800000 */
[----:B------:R-:W0:Y:S01]  /*0160*/  LDC.64 R6, c[0x0][0x380] ;  /* 0x0000e000ff067b82 */ /* 0x000e220000000a00 */
[C---:B------:R-:W-:Y:S01]  /*0170*/  IMAD R11, R0.reuse, UR4, R3 ;  /* 0x00000004000b7c24 */ /* 0x040fe2000f8e0203 */
[----:B------:R-:W1:Y:S03]  /*0180*/  LDCU.128 UR12, c[0x0][0x3a0] ;  /* 0x00007400ff0c77ac */ /* 0x000e660008000c00 */
[----:B------:R-:W-:-:S03]  /*0190*/  IMAD.IADD R9, R0, 0x1, R11 ;  /* 0x0000000100097824 */ /* 0x000fc600078e020b */
[----:B------:R-:W2:Y:S01]  /*01a0*/  LDC.64 R4, c[0x0][0x398] ;  /* 0x0000e600ff047b82 */ /* 0x000ea20000000a00 */
[----:B0-----:R-:W-:-:S05]  /*01b0*/  IMAD.WIDE R6, R9, 0x3, R6 ;  /* 0x0000000309067825 */ /* 0x001fca00078e0206 */
[----:B------:R-:W3:Y:S04]  /*01c0*/  LDG.E.U8 R13, desc[UR6][R6.64] ;  /* 0x00000006060d7981 */ /* 0x000ee8000c1e1100 */
[----:B------:R-:W4:Y:S04]  /*01d0*/  LDG.E.U8 R15, desc[UR6][R6.64+0x1] ;  /* 0x00000106060f7981 */ /* 0x000f28000c1e1100 */
[----:B------:R-:W5:Y:S01]  /*01e0*/  LDG.E.U8 R17, desc[UR6][R6.64+0x2] ;  /* 0x0000020606117981 */ /* 0x000f62000c1e1100 */
[----:B-1----:R-:W-:Y:S01]  /*01f0*/  IADD3 R8, P1, PT, R9, UR12, RZ ;  /* 0x0000000c09087c10 */ /* 0x002fe2000ff3e0ff */
[----:B--2---:R-:W-:-:S03]  /*0200*/  IMAD.WIDE R4, R11, 0x3, R4 ;  /* 0x000000030b047825 */ /* 0x004fc600078e0204 */
[----:B------:R-:W-:Y:S02]  /*0210*/  LEA.HI.X.SX32 R9, R9, UR13, 0x1, P1 ;  /* 0x0000000d09097c11 */ /* 0x000fe400088f0eff */
[----:B---3--:R0:W-:Y:S04]  /*0220*/  STG.E.U8 desc[UR6][R4.64], R13 ;  /* 0x0000000d04007986 */ /* 0x0081e8000c101106 */
[----:B----4-:R0:W-:Y:S04]  /*0230*/  STG.E.U8 desc[UR6][R4.64+0x1], R15 ;  /* 0x0000010f04007986 */ /* 0x0101e8000c101106 */
[----:B-----5:R0:W-:Y:S04]  /*0240*/  STG.E.U8 desc[UR6][R4.64+0x2], R17 ;  /* 0x0000021104007986 */ /* 0x0201e8000c101106 */
[----:B------:R-:W2:Y:S01]  /*0250*/  LDG.E.U8 R9, desc[UR6][R8.64] ;  /* 0x0000000608097981 */ /* 0x000ea2000c1e1100 */
[----:B------:R-:W-:-:S04]  /*0260*/  IADD3 R10, P1, PT, R11, UR14, RZ ;  /* 0x0000000e0b0a7c10 */ /* 0x000fc8000ff3e0ff */
[----:B------:R-:W-:-:S05]  /*0270*/  LEA.HI.X.SX32 R11, R11, UR15, 0x1, P1 ;  /* 0x0000000f0b0b7c11 */ /* 0x000fca00088f0eff */
[----:B--2---:R0:W-:Y:S04]  /*0280*/  STG.E.U8 desc[UR6][R10.64], R9 ;  /* 0x000000090a007986 */ /* 0x0041e8000c101106 */
.L_x_1:
[----:B------:R-:W-:Y:S05]  /*0290*/  BSYNC.RECONVERGENT B0 ;  /* 0x0000000000007941 */ /* 0x000fea0003800200 */
.L_x_0:
[----:B------:R-:W-:Y:S05]  /*02a0*/  @!P0 EXIT ;  /* 0x000000000000894d */ /* 0x000fea0003800000 */
[----:B0-----:R-:W0:Y:S01]  /*02b0*/  LDC.64 R4, c[0x0][0x380] ;  /* 0x0000e000ff047b82 */ /* 0x001e220000000a00 */
[----:B------:R-:W-:Y:S01]  /*02c0*/  IMAD R7, R0, UR8, R3 ;  /* 0x0000000800077c24 */ /* 0x000fe2000f8e0203 */
[----:B------:R-:W1:Y:S06]  /*02d0*/  LDCU.128 UR12, c[0x0][0x3a0] ;  /* 0x00007400ff0c77ac */ /* 0x000e6c0008000c00 */
[----:B------:R-:W2:Y:S01]  /*02e0*/  LDC.64 R8, c[0x0][0x398] ;  /* 0x0000e600ff087b82 */ /* 0x000ea20000000a00 */
[----:B0-----:R-:W-:-:S05]  /*02f0*/  IMAD.WIDE R4, R7, 0x3, R4 ;  /* 0x0000000307047825 */ /* 0x001fca00078e0204 */
[----:B------:R-:W3:Y:S04]  /*0300*/  LDG.E.U8 R13, desc[UR6][R4.64] ;  /* 0x00000006040d7981 */ /* 0x000ee8000c1e1100 */
[----:B------:R-:W4:Y:S04]  /*0310*/  LDG.E.U8 R15, desc[UR6][R4.64+0x1] ;  /* 0x00000106040f7981 */ /* 0x000f28000c1e1100 */
[----:B------:R-:W5:Y:S01]  /*0320*/  LDG.E.U8 R17, desc[UR6][R4.64+0x2] ;  /* 0x0000020604117981 */ /* 0x000f62000c1e1100 */
[----:B------:R-:W-:Y:S01]  /*0330*/  IMAD R11, R0, UR4, R3 ;  /* 0x00000004000b7c24 */ /* 0x000fe2000f8e0203 */
[----:B-1----:R-:W-:-:S03]  /*0340*/  IADD3 R6, P0, PT, R7, UR12, RZ ;  /* 0x0000000c07067c10 */ /* 0x002fc6000ff1e0ff */
[----:B------:R-:W-:Y:S01]  /*0350*/  VIADD R11, R11, 0xffffffff ;  /* 0xffffffff0b0b7836 */ /* 0x000fe20000000000 */
[----:B------:R-:W-:-:S03]  /*0360*/  LEA.HI.X.SX32 R7, R7, UR13, 0x1, P0 ;  /* 0x0000000d07077c11 */ /* 0x000fc600080f0eff */
[----:B--2---:R-:W-:-:S05]  /*0370*/  IMAD.WIDE R2, R11, 0x3, R8 ;  /* 0x000000030b027825 */ /* 0x004fca00078e0208 */
[----:B---3--:R-:W-:Y:S04]  /*0380*/  STG.E.U8 desc[UR6][R2.64], R13 ;  /* 0x0000000d02007986 */ /* 0x008fe8000c101106 */
[----:B----4-:R-:W-:Y:S04]  /*0390*/  STG.E.U8 desc[UR6][R2.64+0x1], R15 ;  /* 0x0000010f02007986 */ /* 0x010fe8000c101106 */
[----:B-----5:R-:W-:Y:S04]  /*03a0*/  STG.E.U8 desc[UR6][R2.64+0x2], R17 ;  /* 0x0000021102007986 */ /* 0x020fe8000c101106 */
[----:B------:R-:W2:Y:S01]  /*03b0*/  LDG.E.U8 R7, desc[UR6][R6.64] ;  /* 0x0000000606077981 */ /* 0x000ea2000c1e1100 */
[----:B------:R-:W-:-:S04]  /*03c0*/  IADD3 R4, P0, PT, R11, UR14, RZ ;  /* 0x0000000e0b047c10 */ /* 0x000fc8000ff1e0ff */
[----:B------:R-:W-:-:S05]  /*03d0*/  LEA.HI.X.SX32 R5, R11, UR15, 0x1, P0 ;  /* 0x0000000f0b057c11 */ /* 0x000fca00080f0eff */
[----:B--2---:R-:W-:Y:S01]  /*03e0*/  STG.E.U8 desc[UR6][R4.64], R7 ;  /* 0x0000000704007986 */ /* 0x004fe2000c101106 */
[----:B------:R-:W-:Y:S05]  /*03f0*/  EXIT ;  /* 0x000000000000794d */ /* 0x000fea0003800000 */
.L_x_2:
[----:B------:R-:W-:-:S00]  /*0400*/  BRA `(.L_x_2) ;  /* 0xfffffffc00fc7947 */ /* 0x000fc0000383ffff */
[----:B------:R-:W-:-:S00]  /*0410*/  NOP ;  /* 0x0000000000007918 */ /* 0x000fc00000000000 */
        /* <DEDUP_REMOVED lines=14> */
.L_x_13:


//--------------------- .text._Z13seamCalKernelPhiiiS_Pi --------------------------
	.section	.text._Z13seamCalKernelPhiiiS_Pi,"ax",@progbits
	.align	128
        .global         _Z13seamCalKernelPhiiiS_Pi
        .type           _Z13seamCalKernelPhiiiS_Pi,@function
        .size           _Z13seamCalKernelPhiiiS_Pi,(.L_x_14 - _Z13seamCalKernelPhiiiS_Pi)
        .other          _Z13seamCalKernelPhiiiS_Pi,@"STO_CUDA_ENTRY STV_DEFAULT"
_Z13seamCalKernelPhiiiS_Pi:
.text._Z13seamCalKernelPhiiiS_Pi:
[----:B------:R-:W-:Y:S01]  /*0000*/  LDC R1, c[0x0][0x37c] ;  /* 0x0000df00ff017b82 */ /* 0x000fe20000000800 */
[----:B------:R-:W0:Y:S01]  /*0010*/  S2R R0, SR_CTAID.Y ;  /* 0x0000000000007919 */ /* 0x000e220000002600 */
[----:B------:R-:W1:Y:S06]  /*0020*/  LDCU UR4, c[0x0][0x360] ;  /* 0x00006c00ff0477ac */ /* 0x000e6c0008000800 */
[----:B------:R-:W2:Y:S01]  /*0030*/  LDC.64 R4, c[0x0][0x388] ;  /* 0x0000e200ff047b82 */ /* 0x000ea20000000a00 */
[----:B------:R-:W0:Y:S01]  /*0040*/  S2R R3, SR_TID.Y ;  /* 0x0000000000037919 */ /* 0x000e220000002200 */
[----:B------:R-:W0:Y:S01]  /*0050*/  LDCU UR5, c[0x0][0x364] ;  /* 0x00006c80ff0577ac */ /* 0x000e220008000800 */
[----:B------:R-:W1:Y:S01]  /*0060*/  S2R R11, SR_CTAID.X ;  /* 0x00000000000b7919 */ /* 0x000e620000002500 */
[----:B------:R-:W1:Y:S01]  /*0070*/  S2R R2, SR_TID.X ;  /* 0x0000000000027919 */ /* 0x000e620000002100 */
[----:B0-----:R-:W-:-:S05]  /*0080*/  IMAD R0, R0, UR5, R3 ;  /* 0x0000000500007c24 */ /* 0x001fca000f8e0203 */
[----:B--2---:R-:W-:Y:S01]  /*0090*/  ISETP.GE.AND P0, PT, R0, R5, PT ;  /* 0x000000050000720c */ /* 0x004fe20003f06270 */
[----:B-1----:R-:W-:-:S05]  /*00a0*/  IMAD R11, R11, UR4, R2 ;  /* 0x000000040b0b7c24 */ /* 0x002fca000f8e0202 */
[----:B------:R-:W-:-:S13]  /*00b0*/  ISETP.GE.OR P0, PT, R11, R4, P0 ;  /* 0x000000040b00720c */ /* 0x000fda0000706670 */
[----:B------:R-:W-:Y:S05]  /*00c0*/  @P0 EXIT ;  /* 0x000000000000094d */ /* 0x000fea0003800000 */
[----:B------:R-:W-:Y:S01]  /*00d0*/  VIADD R5, R5, 0xffffffff ;  /* 0xffffffff05057836 */ /* 0x000fe20000000000 */
[----:B------:R-:W0:Y:S04]  /*00e0*/  LDCU.64 UR4, c[0x0][0x358] ;  /* 0x00006b00ff0477ac */ /* 0x000e280008000a00 */
[----:B------:R-:W-:-:S13]  /*00f0*/  ISETP.NE.AND P0, PT, R0, R5, PT ;  /* 0x000000050000720c */ /* 0x000fda0003f05270 */
[----:B------:R-:W-:Y:S05]  /*0100*/  @P0 BRA `(.L_x_3) ;  /* 0x00000000002c0947 */ /* 0x000fea0003800000 */
[----:B------:R-:W1:Y:S01]  /*0110*/  LDCU.64 UR6, c[0x0][0x380] ;  /* 0x00007000ff0677ac */ /* 0x000e620008000a00 */
[----:B------:R-:W-:-:S05]  /*0120*/  IMAD R4, R0, R4, R11 ;  /* 0x0000000400047224 */ /* 0x000fca00078e020b */
[----:B------:R-:W-:Y:S02]  /*0130*/  SHF.R.S32.HI R0, RZ, 0x1f, R4 ;  /* 0x0000001fff007819 */ /* 0x000fe40000011404 */
[----:B-1----:R-:W-:-:S04]  /*0140*/  IADD3 R2, P0, PT, R4, UR6, RZ ;  /* 0x0000000604027c10 */ /* 0x002fc8000ff1e0ff */
[----:B------:R-:W-:Y:S01]  /*0150*/  IADD3.X R3, PT, PT, R0, UR7, RZ, P0, !PT ;  /* 0x0000000700037c10 */ /* 0x000fe200087fe4ff */
[----:B------:R-:W1:Y:S05]  /*0160*/  LDCU.64 UR6, c[0x0][0x398] ;  /* 0x00007300ff0677ac */ /* 0x000e6a0008000a00 */
[----:B0-----:R-:W2:Y:S01]  /*0170*/  LDG.E.U8 R3, desc[UR4][R2.64] ;  /* 0x0000000402037981 */ /* 0x001ea2000c1e1100 */
[----:B-1----:R-:W-:-:S04]  /*0180*/  IADD3 R4, P0, PT, R4, UR6, RZ ;  /* 0x0000000604047c10 */ /* 0x002fc8000ff1e0ff */
[----:B------:R-:W-:-:S05]  /*0190*/  IADD3.X R5, PT, PT, R0, UR7, RZ, P0, !PT ;  /* 0x0000000700057c10 */ /* 0x000fca00087fe4ff */
[----:B--2---:R-:W-:Y:S01]  /*01a0*/  STG.E.U8 desc[UR4][R4.64], R3 ;  /* 0x0000000304007986 */ /* 0x004fe2000c101104 */
[----:B------:R-:W-:Y:S05]  /*01b0*/  EXIT ;  /* 0x000000000000794d */ /* 0x000fea0003800000 */
.L_x_3:
[----:B------:R-:W1:Y:S02]  /*01c0*/  LDC R13, c[0x0][0x390] ;  /* 0x0000e400ff0d7b82 */ /* 0x000e640000000800 */
[----:B-1----:R-:W-:-:S13]  /*01d0*/  ISETP.NE.AND P0, PT, R0, R13, PT ;  /* 0x0000000d0000720c */ /* 0x002fda0003f05270 */
[----:B0-----:R-:W-:Y:S05]  /*01e0*/  @P0 EXIT ;  /* 0x000000000000094d */ /* 0x001fea0003800000 */
[----:B------:R-:W0:Y:S01]  /*01f0*/  LDCU.64 UR6, c[0x0][0x380] ;  /* 0x00007000ff0677ac */ /* 0x000e220008000a00 */
[----:B------:R-:W-:Y:S01]  /*0200*/  IMAD R0, R4, R13, R4 ;  /* 0x0000000d04007224 */ /* 0x000fe200078e0204 */
[----:B------:R-:W-:-:S03]  /*0210*/  ISETP.GE.AND P0, PT, R11, 0x1, PT ;  /* 0x000000010b00780c */ /* 0x000fc60003f06270 */
[----:B------:R-:W-:-:S05]  /*0220*/  IMAD.IADD R3, R11, 0x1, R0 ;  /* 0x000000010b037824 */ /* 0x000fca00078e0200 */
[----:B0-----:R-:W-:-:S04]  /*0230*/  IADD3 R8, P1, PT, R3, UR6, RZ ;  /* 0x0000000603087c10 */ /* 0x001fc8000ff3e0ff */
[----:B------:R-:W-:-:S05]  /*0240*/  LEA.HI.X.SX32 R9, R3, UR7, 0x1, P1 ;  /* 0x0000000703097c11 */ /* 0x000fca00088f0eff */
[----:B------:R-:W2:Y:S04]  /*0250*/  LDG.E.U8 R0, desc[UR4][R8.64] ;  /* 0x0000000408007981 */ /* 0x000ea8000c1e1100 */
[----:B------:R0:W3:Y:S01]  /*0260*/  @P0 LDG.E.U8 R2, desc[UR4][R8.64+-0x1] ;  /* 0xffffff0408020981 */ /* 0x0000e2000c1e1100 */
[----:B------:R-:W-:-:S05]  /*0270*/  VIADD R6, R4, 0xffffffff ;  /* 0xffffffff04067836 */ /* 0x000fca0000000000 */
[----:B------:R-:W-:Y:S01]  /*0280*/  ISETP.GE.AND P1, PT, R11, R6, PT ;  /* 0x000000060b00720c */ /* 0x000fe20003f26270 */
[----:B------:R-:W-:Y:S01]  /*0290*/  IMAD R11, R4, R13, R11 ;  /* 0x0000000d040b7224 */ /* 0x000fe200078e020b */
[----:B0-----:R-:W0:Y:S04]  /*02a0*/  LDC.64 R8, c[0x0][0x3a0] ;  /* 0x0000e800ff087b82 */ /* 0x001e280000000a00 */
[----:B------:R-:W-:Y:S02]  /*02b0*/  SHF.R.S32.HI R10, RZ, 0x1f, R11 ;  /* 0x0000001fff0a7819 */ /* 0x000fe4000001140b */
[----:B--2---:R-:W-:-:S04]  /*02c0*/  @P0 LOP3.LUT R5, R0, 0xffff, RZ, 0xc0, !PT ;  /* 0x0000ffff00050812 */ /* 0x004fc800078ec0ff */
[----:B---3--:R-:W-:Y:S01]  /*02d0*/  ISETP.GT.U32.OR P2, PT, R5, R2, !P0 ;  /* 0x000000020500720c */ /* 0x008fe20004744470 */
[----:B------:R-:W-:-:S12]  /*02e0*/  @P0 VIADD R5, R3, 0xffffffff ;  /* 0xffffffff03050836 */ /* 0x000fd80000000000 */
[----:B------:R-:W-:-:S04]  /*02f0*/  @!P2 IMAD.MOV R5, RZ, RZ, R3 ;  /* 0x000000ffff05a224 */ /* 0x000fc800078e0203 */
[----:B------:R-:W-:-:S05]  /*0300*/  @P0 IMAD.MOV.U32 R3, RZ, RZ, R5 ;  /* 0x000000ffff030224 */ /* 0x000fca00078e0005 */
[----:B------:R-:W-:-:S04]  /*0310*/  @!P1 IADD3 R6, P2, PT, R3, UR6, RZ ;  /* 0x0000000603069c10 */ /* 0x000fc8000ff5e0ff */
[----:B------:R-:W-:-:S05]  /*0320*/  @!P1 LEA.HI.X.SX32 R7, R3, UR7, 0x1, P2 ;  /* 0x0000000703079c11 */ /* 0x000fca00090f0eff */
[----:B------:R1:W2:Y:S01]  /*0330*/  @!P1 LDG.E.U8 R6, desc[UR4][R6.64+0x1] ;  /* 0x0000010406069981 */ /* 0x0002a2000c1e1100 */
[----:B------:R-:W-:-:S04]  /*0340*/  IADD3 R4, P2, PT, R11, UR6, RZ ;  /* 0x000000060b047c10 */ /* 0x000fc8000ff5e0ff */
[----:B------:R-:W-:Y:S01]  /*0350*/  IADD3.X R5, PT, PT, R10, UR7, RZ, P2, !PT ;  /* 0x000000070a057c10 */ /* 0x000fe200097fe4ff */
[----:B------:R-:W3:Y:S05]  /*0360*/  LDCU.64 UR6, c[0x0][0x398] ;  /* 0x00007300ff0677ac */ /* 0x000eea0008000a00 */
[----:B------:R-:W4:Y:S01]  /*0370*/  LDG.E.U8 R5, desc[UR4][R4.64] ;  /* 0x0000000404057981 */ /* 0x000f22000c1e1100 */
[----:B------:R-:W-:Y:S01]  /*0380*/  @P0 VIMNMX.U16x2 R2, PT, PT, R0, R2, PT ;  /* 0x0000000200020248 */ /* 0x000fe20003fe0200 */
[----:B-1----:R-:W-:-:S03]  /*0390*/  @!P1 VIADD R7, R3, 0x1 ;  /* 0x0000000103079836 */ /* 0x002fc60000000000 */
[----:B------:R-:W-:-:S04]  /*03a0*/  @P0 PRMT R0, R2, 0x7610, R0 ;  /* 0x0000761002000816 */ /* 0x000fc80000000000 */
[----:B------:R-:W-:-:S04]  /*03b0*/  @!P1 LOP3.LUT R2, R0, 0xff, RZ, 0xc0, !PT ;  /* 0x000000ff00029812 */ /* 0x000fc800078ec0ff */
[CC--:B--2---:R-:W-:Y:S02]  /*03c0*/  ISETP.GT.U32.OR P0, PT, R2.reuse, R6.reuse, P1 ;  /* 0x000000060200720c */ /* 0x0c4fe40000f04470 */
[----:B------:R-:W-:-:S04]  /*03d0*/  @!P1 VIMNMX.U16x2 R2, PT, PT, R2, R6, PT ;  /* 0x0000000602029248 */ /* 0x000fc80003fe0200 */
[----:B------:R-:W-:-:S05]  /*03e0*/  @!P1 PRMT R0, R2, 0x7610, R0 ;  /* 0x0000761002009816 */ /* 0x000fca0000000000 */
[----:B----4-:R-:W-:Y:S02]  /*03f0*/  IMAD.IADD R13, R5, 0x1, R0 ;  /* 0x00000001050d7824 */ /* 0x010fe400078e0200 */
[----:B------:R-:W-:Y:S01]  /*0400*/  @!P0 IMAD.MOV R7, RZ, RZ, R3 ;  /* 0x000000ffff078224 */ /* 0x000fe200078e0203 */
[C---:B---3--:R-:W-:Y:S01]  /*0410*/  IADD3 R6, P0, PT, R11.reuse, UR6, RZ ;  /* 0x000000060b067c10 */ /* 0x048fe2000ff1e0ff */
[----:B0-----:R-:W-:-:S04]  /*0420*/  IMAD.WIDE R4, R11, 0x4, R8 ;  /* 0x000000040b047825 */ /* 0x001fc800078e0208 */
[----:B------:R-:W-:Y:S01]  /*0430*/  @!P1 IMAD.MOV.U32 R3, RZ, RZ, R7 ;  /* 0x000000ffff039224 */ /* 0x000fe200078e0007 */
[----:B------:R-:W-:-:S05]  /*0440*/  IADD3.X R7, PT, PT, R10, UR7, RZ, P0, !PT ;  /* 0x000000070a077c10 */ /* 0x000fca00087fe4ff */
[----:B------:R-:W-:Y:S04]  /*0450*/  STG.E.U8 desc[UR4][R6.64], R13 ;  /* 0x0000000d06007986 */ /* 0x000fe8000c101104 */
[----:B------:R-:W-:Y:S01]  /*0460*/  STG.E desc[UR4][R4.64], R3 ;  /* 0x0000000304007986 */ /* 0x000fe2000c101904 */
[----:B------:R-:W-:Y:S05]  /*0470*/  EXIT ;  /* 0x000000000000794d */ /* 0x000fea0003800000 */
.L_x_4:
        /* <DEDUP_REMOVED lines=16> */
.L_x_14:


//--------------------- .text._Z17convolutionKernelPhiiPiS0_iS_ --------------------------
	.section	.text._Z17convolutionKernelPhiiPiS0_iS_,"ax",@progbits
	.align	128
        .global         _Z17convolutionKernelPhiiPiS0_iS_
        .type           _Z17convolutionKernelPhiiPiS0_iS_,@function
        .size           _Z17convolutionKernelPhiiPiS0_iS_,(.L_x_15 - _Z17convolutionKernelPhiiPiS0_iS_)
        .other          _Z17convolutionKernelPhiiPiS0_iS_,@"STO_CUDA_ENTRY STV_DEFAULT"
_Z17convolutionKernelPhiiPiS0_iS_:
.text._Z17convolutionKernelPhiiPiS0_iS_:
        /* <DEDUP_REMOVED lines=13> */
[----:B------:R-:W0:Y:S01]  /*00d0*/  LDCU UR5, c[0x0][0x3a0] ;  /* 0x00007400ff0577ac */ /* 0x000e220008000800 */
[----:B------:R-:W-:Y:S01]  /*00e0*/  PRMT R18, RZ, 0x7610, R18 ;  /* 0x00007610ff127816 */ /* 0x000fe20000000012 */
[----:B------:R-:W1:Y:S01]  /*00f0*/  LDCU.64 UR8, c[0x0][0x358] ;  /* 0x00006b00ff0877ac */ /* 0x000e620008000a00 */
[----:B0-----:R-:W-:-:S09]  /*0100*/  UISETP.GE.AND UP0, UPT, UR5, 0x1, UPT ;  /* 0x000000010500788c */ /* 0x001fd2000bf06270 */
[----:B-1----:R-:W-:Y:S05]  /*0110*/  BRA.U !UP0, `(.L_x_5) ;  /* 0x0000000d08547547 */ /* 0x002fea000b800000 */
[----:B------:R-:W-:Y:S01]  /*0120*/  USHF.R.U32.HI UR4, URZ, 0x1, UR5 ;  /* 0x00000001ff047899 */ /* 0x000fe20008011605 */
[----:B------:R-:W-:Y:S01]  /*0130*/  PRMT R18, RZ, 0x7610, R18 ;  /* 0x00007610ff127816 */ /* 0x000fe20000000012 */
[----:B------:R-:W-:Y:S02]  /*0140*/  ULOP3.LUT UR7, UR5, 0x3, URZ, 0xc0, !UPT ;  /* 0x0000000305077892 */ /* 0x000fe4000f8ec0ff */
[----:B------:R-:W-:Y:S02]  /*0150*/  UIADD3 UR6, UPT, UPT, UR10, -0x1, URZ ;  /* 0xffffffff0a067890 */ /* 0x000fe4000fffe0ff */
[----:B------:R-:W-:Y:S01]  /*0160*/  VIADD R27, R0, -UR4 ;  /* 0x80000004001b7c36 */ /* 0x000fe20008000000 */
[----:B------:R-:W-:Y:S01]  /*0170*/  ULOP3.LUT UR5, UR5, 0x7ffffffc, URZ, 0xc0, !UPT ;  /* 0x7ffffffc05057892 */ /* 0x000fe2000f8ec0ff */
[----:B------:R-:W-:Y:S01]  /*0180*/  VIADD R17, R15, -UR4 ;  /* 0x800000040f117c36 */ /* 0x000fe20008000000 */
[----:B------:R-:W-:-:S10]  /*0190*/  UMOV UR4, URZ ;  /* 0x000000ff00047c82 */ /* 0x000fd40008000000 */
.L_x_10:
[----:B------:R-:W0:Y:S01]  /*01a0*/  LDCU UR14, c[0x0][0x3a0] ;  /* 0x00007400ff0e77ac */ /* 0x000e220008000800 */
[----:B------:R-:W1:Y:S01]  /*01b0*/  LDC R3, c[0x0][0x38c] ;  /* 0x0000e300ff037b82 */ /* 0x000e620000000800 */
[----:B------:R-:W-:Y:S01]  /*01c0*/  VIADDMNMX R16, R27, UR4, RZ, !PT ;  /* 0x000000041b107c46 */ /* 0x000fe2000f8001ff */
[----:B------:R-:W-:Y:S01]  /*01d0*/  IMAD.MOV.U32 R2, RZ, RZ, RZ ;  /* 0x000000ffff027224 */ /* 0x000fe200078e00ff */
[----:B0-----:R-:W-:Y:S02]  /*01e0*/  UISETP.GE.U32.AND UP1, UPT, UR14, 0x4, UPT ;  /* 0x000000040e00788c */ /* 0x001fe4000bf26070 */
[----:B------:R-:W-:Y:S02]  /*01f0*/  UIMAD UR11, UR4, UR14, URZ ;  /* 0x0000000e040b72a4 */ /* 0x000fe4000f8e02ff */
[----:B------:R-:W-:Y:S01]  /*0200*/  UIADD3 UR4, UPT, UPT, UR4, 0x1, URZ ;  /* 0x0000000104047890 */ /* 0x000fe2000fffe0ff */
[----:B-1----:R-:W-:-:S03]  /*0210*/  VIADDMNMX R16, R3, 0xffffffff, R16, PT ;  /* 0xffffffff03107846 */ /* 0x002fc60003800110 */
[----:B------:R-:W-:Y:S01]  /*0220*/  UISETP.NE.AND UP0, UPT, UR4, UR14, UPT ;  /* 0x0000000e0400728c */ /* 0x000fe2000bf05270 */
[----:B------:R-:W-:Y:S10]  /*0230*/  BRA.U !UP1, `(.L_x_6) ;  /* 0x0000000509887547 */ /* 0x000ff4000b800000 */
[----:B------:R-:W0:Y:S01]  /*0240*/  LDC.64 R2, c[0x0][0x390] ;  /* 0x0000e400ff027b82 */ /* 0x000e220000000a00 */
[----:B------:R-:W-:Y:S01]  /*0250*/  IMAD.MOV.U32 R14, RZ, RZ, RZ ;  /* 0x000000ffff0e7224 */ /* 0x000fe200078e00ff */
[----:B------:R-:W1:Y:S01]  /*0260*/  LDCU UR15, c[0x0][0x388] ;  /* 0x00007100ff0f77ac */ /* 0x000e620008000800 */
[----:B------:R-:W2:Y:S05]  /*0270*/  LDCU.64 UR12, c[0x0][0x380] ;  /* 0x00007000ff0c77ac */ /* 0x000eaa0008000a00 */
[----:B------:R-:W3:Y:S02]  /*0280*/  LDC.64 R4, c[0x0][0x398] ;  /* 0x0000e600ff047b82 */ /* 0x000ee40000000a00 */
.L_x_7:
[----:B------:R-:W-:-:S05]  /*0290*/  IMAD.IADD R23, R17, 0x1, R14 ;  /* 0x0000000111177824 */ /* 0x000fca00078e020e */
[----:B------:R-:W-:-:S04]  /*02a0*/  VIMNMX R6, PT, PT, RZ, R23, !PT ;  /* 0x00000017ff067248 */ /* 0x000fc80007fe0100 */
[----:B------:R-:W-:-:S05]  /*02b0*/  VIMNMX R7, PT, PT, R6, UR6, PT ;  /* 0x0000000606077c48 */ /* 0x000fca000bfe0100 */
[----:B-1----:R-:W-:Y:S02]  /*02c0*/  IMAD R6, R16, UR15, R7 ;  /* 0x0000000f10067c24 */ /* 0x002fe4000f8e0207 */
[----:B------:R-:W-:-:S03]  /*02d0*/  VIADD R7, R14, UR11 ;  /* 0x0000000b0e077c36 */ /* 0x000fc60008000000 */
[----:B--2---:R-:W-:Y:S01]  /*02e0*/  IADD3 R12, P0, PT, R6, UR12, RZ ;  /* 0x0000000c060c7c10 */ /* 0x004fe2000ff1e0ff */
[----:B0-----:R-:W-:-:S03]  /*02f0*/  IMAD.WIDE.U32 R8, R7, 0x4, R2 ;  /* 0x0000000407087825 */ /* 0x001fc600078e0002 */
[----:B------:R-:W-:Y:S02]  /*0300*/  LEA.HI.X.SX32 R13, R6, UR13, 0x1, P0 ;  /* 0x0000000d060d7c11 */ /* 0x000fe400080f0eff */
[----:B------:R-:W2:Y:S04]  /*0310*/  LDG.E R19, desc[UR8][R8.64] ;  /* 0x0000000808137981 */ /* 0x000ea8000c1e1900 */
[----:B------:R0:W4:Y:S01]  /*0320*/  LDG.E.U8 R22, desc[UR8][R12.64] ;  /* 0x000000080c167981 */ /* 0x000122000c1e1100 */
[----:B---3--:R-:W-:Y:S01]  /*0330*/  IMAD.WIDE.U32 R6, R7, 0x4, R4 ;  /* 0x0000000407067825 */ /* 0x008fe200078e0004 */
[----:B------:R-:W-:Y:S02]  /*0340*/  VIADDMNMX R10, R23, 0x1, RZ, !PT ;  /* 0x00000001170a7846 */ /* 0x000fe400078001ff */
[----:B------:R-:W3:Y:S04]  /*0350*/  LDG.E R20, desc[UR8][R8.64+0x4] ;  /* 0x0000040808147981 */ /* 0x000ee8000c1e1900 */
[----:B------:R-:W5:Y:S01]  /*0360*/  LDG.E R21, desc[UR8][R6.64] ;  /* 0x0000000806157981 */ /* 0x000f62000c1e1900 */
[----:B------:R-:W-:-:S03]  /*0370*/  VIMNMX R11, PT, PT, R10, UR6, PT ;  /* 0x000000060a0b7c48 */ /* 0x000fc6000bfe0100 */
[----:B------:R-:W3:Y:S02]  /*0380*/  LDG.E R24, desc[UR8][R6.64+0x4] ;  /* 0x0000040806187981 */ /* 0x000ee4000c1e1900 */
[----:B------:R-:W-:Y:S01]  /*0390*/  IMAD R11, R16, UR15, R11 ;  /* 0x0000000f100b7c24 */ /* 0x000fe2000f8e020b */
[----:B0-----:R-:W-:Y:S01]  /*03a0*/  VIADDMNMX R12, R23, 0x2, RZ, !PT ;  /* 0x00000002170c7846 */ /* 0x001fe200078001ff */
[----:B------:R-:W3:Y:S03]  /*03b0*/  LDG.E R28, desc[UR8][R8.64+0x8] ;  /* 0x00000808081c7981 */ /* 0x000ee6000c1e1900 */
[C---:B------:R-:W-:Y:S01]  /*03c0*/  IADD3 R10, P0, PT, R11.reuse, UR12, RZ ;  /* 0x0000000c0b0a7c10 */ /* 0x040fe2000ff1e0ff */
[----:B------:R-:W3:Y:S03]  /*03d0*/  LDG.E R26, desc[UR8][R6.64+0x8] ;  /* 0x00000808061a7981 */ /* 0x000ee6000c1e1900 */
[----:B------:R-:W-:Y:S01]  /*03e0*/  LEA.HI.X.SX32 R11, R11, UR13, 0x1, P0 ;  /* 0x0000000d0b0b7c11 */ /* 0x000fe200080f0eff */
[----:B------:R-:W3:Y:S04]  /*03f0*/  LDG.E R29, desc[UR8][R6.64+0xc] ;  /* 0x00000c08061d7981 */ /* 0x000ee8000c1e1900 */
[----:B------:R0:W3:Y:S01]  /*0400*/  LDG.E.U8 R25, desc[UR8][R10.64] ;  /* 0x000000080a197981 */ /* 0x0000e2000c1e1100 */
[----:B------:R-:W-:-:S05]  /*0410*/  VIMNMX R13, PT, PT, R12, UR6, PT ;  /* 0x000000060c0d7c48 */ /* 0x000fca000bfe0100 */
[----:B------:R-:W-:-:S05]  /*0420*/  IMAD R13, R16, UR15, R13 ;  /* 0x0000000f100d7c24 */ /* 0x000fca000f8e020d */
[----:B------:R-:W-:-:S04]  /*0430*/  IADD3 R12, P0, PT, R13, UR12, RZ ;  /* 0x0000000c0d0c7c10 */ /* 0x000fc8000ff1e0ff */
[----:B------:R-:W-:-:S05]  /*0440*/  LEA.HI.X.SX32 R13, R13, UR13, 0x1, P0 ;  /* 0x0000000d0d0d7c11 */ /* 0x000fca00080f0eff */
[----:B------:R1:W3:Y:S01]  /*0450*/  LDG.E.U8 R12, desc[UR8][R12.64] ;  /* 0x000000080c0c7981 */ /* 0x0002e2000c1e1100 */
[----:B------:R-:W-:-:S04]  /*0460*/  VIADDMNMX R23, R23, 0x3, RZ, !PT ;  /* 0x0000000317177846 */ /* 0x000fc800078001ff */
[----:B------:R-:W-:-:S05]  /*0470*/  VIMNMX R23, PT, PT, R23, UR6, PT ;  /* 0x0000000617177c48 */ /* 0x000fca000bfe0100 */
[----:B------:R-:W-:-:S05]  /*0480*/  IMAD R23, R16, UR15, R23 ;  /* 0x0000000f10177c24 */ /* 0x000fca000f8e0217 */
[----:B0-----:R-:W-:-:S04]  /*0490*/  IADD3 R10, P0, PT, R23, UR12, RZ ;  /* 0x0000000c170a7c10 */ /* 0x001fc8000ff1e0ff */
[----:B------:R-:W-:Y:S02]  /*04a0*/  LEA.HI.X.SX32 R11, R23, UR13, 0x1, P0 ;  /* 0x0000000d170b7c11 */ /* 0x000fe400080f0eff */
[----:B------:R0:W3:Y:S04]  /*04b0*/  LDG.E R23, desc[UR8][R8.64+0xc] ;  /* 0x00000c0808177981 */ /* 0x0000e8000c1e1900 */
[----:B------:R3:W3:Y:S01]  /*04c0*/  LDG.E.U8 R10, desc[UR8][R10.64] ;  /* 0x000000080a0a7981 */ /* 0x0006e2000c1e1100 */
[----:B------:R-:W-:-:S06]  /*04d0*/  LOP3.LUT R18, R18, 0xff, RZ, 0xc0, !PT ;  /* 0x000000ff12127812 */ /* 0x000fcc00078ec0ff */
[----:B------:R-:W1:Y:S01]  /*04e0*/  I2F.U16 R18, R18 ;  /* 0x0000001200127306 */ /* 0x000e620000101000 */
[----:B--2---:R-:W-:Y:S02]  /*04f0*/  I2FP.F32.S32 R19, R19 ;  /* 0x0000001300137245 */ /* 0x004fe40000201400 */
[----:B----4-:R-:W-:-:S05]  /*0500*/  I2FP.F32.U32 R22, R22 ;  /* 0x0000001600167245 */ /* 0x010fca0000201000 */
[----:B------:R-:W-:-:S04]  /*0510*/  FMUL R19, R19, R22 ;  /* 0x0000001613137220 */ /* 0x000fc80000400000 */
[----:B-1----:R-:W-:-:S06]  /*0520*/  FADD R19, |R19|, R18 ;  /* 0x0000001213137221 */ /* 0x002fcc0000000200 */
[----:B------:R-:W1:Y:S01]  /*0530*/  F2I.U32.TRUNC.NTZ R19, R19 ;  /* 0x0000001300137305 */ /* 0x000e62000020f000 */
[----:B-----5:R-:W-:Y:S02]  /*0540*/  I2FP.F32.S32 R21, R21 ;  /* 0x0000001500157245 */ /* 0x020fe40000201400 */
[----:B-1----:R-:W-:-:S05]  /*0550*/  LOP3.LUT R13, R19, 0xff, RZ, 0xc0, !PT ;  /* 0x000000ff130d7812 */ /* 0x002fca00078ec0ff */
[----:B0-----:R-:W0:Y:S01]  /*0560*/  I2F.U16 R8, R13 ;  /* 0x0000000d00087306 */ /* 0x001e220000101000 */
[----:B------:R-:W-:-:S04]  /*0570*/  FMUL R21, R21, R22 ;  /* 0x0000001615157220 */ /* 0x000fc80000400000 */
[----:B0-----:R-:W-:-:S06]  /*0580*/  FADD R8, |R21|, R8 ;  /* 0x0000000815087221 */ /* 0x001fcc0000000200 */
[----:B------:R-:W0:Y:S01]  /*0590*/  F2I.U32.TRUNC.NTZ R8, R8 ;  /* 0x0000000800087305 */ /* 0x000e22000020f000 */
[----:B---3--:R-:W-:Y:S02]  /*05a0*/  I2FP.F32.S32 R20, R20 ;  /* 0x0000001400147245 */ /* 0x008fe40000201400 */
[----:B------:R-:W-:Y:S02]  /*05b0*/  I2FP.F32.U32 R25, R25 ;  /* 0x0000001900197245 */ /* 0x000fe40000201000 */
[----:B0-----:R-:W-:-:S04]  /*05c0*/  LOP3.LUT R6, R8, 0xff, RZ, 0xc0, !PT ;  /* 0x000000ff08067812 */ /* 0x001fc800078ec0ff */
[----:B------:R-:W0:Y:S01]  /*05d0*/  I2F.U16 R7, R6 ;  /* 0x0000000600077306 */ /* 0x000e220000101000 */
[----:B------:R-:W-:-:S04]  /*05e0*/  FMUL R20, R20, R25 ;  /* 0x0000001914147220 */ /* 0x000fc80000400000 */
[----:B0-----:R-:W-:-:S06]  /*05f0*/  FADD R7, |R20|, R7 ;  /* 0x0000000714077221 */ /* 0x001fcc0000000200 */
[----:B------:R-:W0:Y:S01]  /*0600*/  F2I.U32.TRUNC.NTZ R7, R7 ;  /* 0x0000000700077305 */ /* 0x000e22000020f000 */
[----:B------:R-:W-:Y:S02]  /*0610*/  I2FP.F32.S32 R24, R24 ;  /* 0x0000001800187245 */ /* 0x000fe40000201400 */
[----:B0-----:R-:W-:-:S06]  /*0620*/  LOP3.LUT R9, R7, 0xff, RZ, 0xc0, !PT ;  /* 0x000000ff07097812 */ /* 0x001fcc00078ec0ff */
[----:B------:R-:W0:Y:S01]  /*0630*/  I2F.U16 R9, R9 ;  /* 0x0000000900097306 */ /* 0x000e220000101000 */
[----:B------:R-:W-:-:S04]  /*0640*/  FMUL R24, R24, R25 ;  /* 0x0000001918187220 */ /* 0x000fc80000400000 */
[----:B0-----:R-:W-:-:S06]  /*0650*/  FADD R24, |R24|, R9 ;  /* 0x0000000918187221 */ /* 0x001fcc0000000200 */
[----:B------:R-:W0:Y:S01]  /*0660*/  F2I.U32.TRUNC.NTZ R24, R24 ;  /* 0x0000001800187305 */ /* 0x000e22000020f000 */
[----:B------:R-:W-:Y:S02]  /*0670*/  I2FP.F32.S32 R28, R28 ;  /* 0x0000001c001c7245 */ /* 0x000fe40000201400 */
        /* <DEDUP_REMOVED lines=14> */
[----:B0-----:R-:W-:-:S06]  /*0760*/  LOP3.LUT R6, R26, 0xff, RZ, 0xc0, !PT ;  /* 0x000000ff1a067812 */ /* 0x001fcc00078ec0ff */
[----:B------:R-:W0:Y:S01]  /*0770*/  I2F.U16 R6, R6 ;  /* 0x0000000600067306 */ /* 0x000e220000101000 */
[----:B------:R-:W-:-:S04]  /*0780*/  FMUL R23, R23, R10 ;  /* 0x0000000a17177220 */ /* 0x000fc80000400000 */
[----:B0-----:R-:W-:-:S06]  /*0790*/  FADD R23, |R23|, R6 ;  /* 0x0000000617177221 */ /* 0x001fcc0000000200 */
[----:B------:R-:W0:Y:S01]  /*07a0*/  F2I.U32.TRUNC.NTZ R23, R23 ;  /* 0x0000001700177305 */ /* 0x000e22000020f000 */
[----:B------:R-:W-:Y:S02]  /*07b0*/  I2FP.F32.S32 R29, R29 ;  /* 0x0000001d001d7245 */ /* 0x000fe40000201400 */
[----:B0-----:R-:W-:-:S05]  /*07c0*/  LOP3.LUT R7, R23, 0xff, RZ, 0xc0, !PT ;  /* 0x000000ff17077812 */ /* 0x001fca00078ec0ff */
[----:B------:R-:W0:Y:S01]  /*07d0*/  I2F.U16 R8, R7 ;  /* 0x0000000700087306 */ /* 0x000e220000101000 */
[----:B------:R-:W-:Y:S01]  /*07e0*/  FMUL R29, R29, R10 ;  /* 0x0000000a1d1d7220 */ /* 0x000fe20000400000 */
[----:B------:R-:W-:-:S05]  /*07f0*/  VIADD R14, R14, 0x4 ;  /* 0x000000040e0e7836 */ /* 0x000fca0000000000 */
[----:B------:R-:W-:Y:S01]  /*0800*/  ISETP.NE.AND P0, PT, R14, UR5, PT ;  /* 0x000000050e007c0c */ /* 0x000fe2000bf05270 */
[----:B0-----:R-:W-:-:S06]  /*0810*/  FADD R8, |R29|, R8 ;  /* 0x000000081d087221 */ /* 0x001fcc0000000200 */
[----:B------:R-:W0:Y:S02]  /*0820*/  F2I.U32.TRUNC.NTZ R8, R8 ;  /* 0x0000000800087305 */ /* 0x000e24000020f000 */
[----:B0-----:R-:W-:-:S04]  /*0830*/  PRMT R18, R8, 0x7610, R18 ;  /* 0x0000761008127816 */ /* 0x001fc80000000012 */
[----:B------:R-:W-:Y:S05]  /*0840*/  @P0 BRA `(.L_x_7) ;  /* 0xfffffff800900947 */ /* 0x000fea000383ffff */
[----:B------:R-:W-:-:S07]  /*0850*/  IMAD.U32 R2, RZ, RZ, UR5 ;  /* 0x00000005ff027e24 */ /* 0x000fce000f8e00ff */
.L_x_6:
[----:B------:R-:W-:-:S09]  /*0860*/  UISETP.NE.AND UP1, UPT, UR7, URZ, UPT ;  /* 0x000000ff0700728c */ /* 0x000fd2000bf25270 */
[----:B------:R-:W-:Y:S05]  /*0870*/  BRA.U !UP1, `(.L_x_8) ;  /* 0x0000000509787547 */ /* 0x000fea000b800000 */
[----:B------:R-:W-:Y:S02]  /*0880*/  UISETP.NE.AND UP1, UPT, UR7, 0x1, UPT ;  /* 0x000000010700788c */ /* 0x000fe4000bf25270 */
[----:B------:R-:W-:-:S07]  /*0890*/  ULOP3.LUT UP2, URZ, UR14, 0x1, URZ, 0xc0, !UPT ;  /* 0x000000010eff7892 */ /* 0x000fce000f84c0ff */
[----:B------:R-:W-:Y:S05]  /*08a0*/  BRA.U !UP1, `(.L_x_9) ;  /* 0x0000000109f47547 */ /* 0x000fea000b800000 */
[----:B------:R-:W0:Y:S01]  /*08b0*/  LDCU UR16, c[0x0][0x388] ;  /* 0x00007100ff1077ac */ /* 0x000e220008000800 */
[----:B------:R-:W1:Y:S01]  /*08c0*/  LDC.64 R4, c[0x0][0x390] ;  /* 0x0000e400ff047b82 */ /* 0x000e620000000a00 */
[----:B------:R-:W-:Y:S01]  /*08d0*/  IMAD.IADD R12, R17, 0x1, R2 ;  /* 0x00000001110c7824 */ /* 0x000fe200078e0202 */
[----:B------:R-:W2:Y:S04]  /*08e0*/  LDCU.64 UR18, c[0x0][0x380] ;  /* 0x00007000ff1277ac */ /* 0x000ea80008000a00 */
[----:B------:R-:W-:Y:S01]  /*08f0*/  VIMNMX R3, PT, PT, RZ, R12, !PT ;  /* 0x0000000cff037248 */ /* 0x000fe20007fe0100 */
[----:B------:R-:W3:Y:S01]  /*0900*/  LDCU.128 UR12, c[0x0][0x390] ;  /* 0x00007200ff0c77ac */ /* 0x000ee20008000c00 */
[----:B------:R-:W4:Y:S02]  /*0910*/  LDC.64 R8, c[0x0][0x398] ;  /* 0x0000e600ff087b82 */ /* 0x000f240000000a00 */
[----:B------:R-:W-:-:S05]  /*0920*/  VIMNMX R3, PT, PT, R3, UR6, PT ;  /* 0x0000000603037c48 */ /* 0x000fca000bfe0100 */
[----:B0-----:R-:W-:Y:S02]  /*0930*/  IMAD R6, R16, UR16, R3 ;  /* 0x0000001010067c24 */ /* 0x001fe4000f8e0203 */
[----:B------:R-:W-:-:S03]  /*0940*/  VIADD R3, R2, UR11 ;  /* 0x0000000b02037c36 */ /* 0x000fc60008000000 */
[----:B--2---:R-:W-:Y:S01]  /*0950*/  IADD3 R10, P0, PT, R6, UR18, RZ ;  /* 0x00000012060a7c10 */ /* 0x004fe2000ff1e0ff */
[----:B-1----:R-:W-:-:S03]  /*0960*/  IMAD.WIDE.U32 R4, R3, 0x4, R4 ;  /* 0x0000000403047825 */ /* 0x002fc600078e0004 */
[----:B------:R-:W-:-:S03]  /*0970*/  LEA.HI.X.SX32 R11, R6, UR19, 0x1, P0 ;  /* 0x00000013060b7c11 */ /* 0x000fc600080f0eff */
[----:B------:R-:W2:Y:S04]  /*0980*/  LDG.E R5, desc[UR8][R4.64] ;  /* 0x0000000804057981 */ /* 0x000ea8000c1e1900 */
[----:B------:R0:W5:Y:S01]  /*0990*/  LDG.E.U8 R7, desc[UR8][R10.64] ;  /* 0x000000080a077981 */ /* 0x000162000c1e1100 */
[----:B----4-:R-:W-:-:S05]  /*09a0*/  IMAD.WIDE.U32 R8, R3, 0x4, R8 ;  /* 0x0000000403087825 */ /* 0x010fca00078e0008 */
[----:B------:R1:W4:Y:S01]  /*09b0*/  LDG.E R6, desc[UR8][R8.64] ;  /* 0x0000000808067981 */ /* 0x000322000c1e1900 */
[----:B------:R-:W-:Y:S02]  /*09c0*/  VIADDMNMX R12, R12, 0x1, RZ, !PT ;  /* 0x000000010c0c7846 */ /* 0x000fe400078001ff */
[----:B------:R-:W-:Y:S02]  /*09d0*/  IADD3 R19, P0, PT, R2, UR11, RZ ;  /* 0x0000000b02137c10 */ /* 0x000fe4000ff1e0ff */
[----:B------:R-:W-:-:S03]  /*09e0*/  VIMNMX R3, PT, PT, R12, UR6, PT ;  /* 0x000000060c037c48 */ /* 0x000fc6000bfe0100 */
[----:B------:R-:W-:Y:S02]  /*09f0*/  IMAD.X R12, RZ, RZ, RZ, P0 ;  /* 0x000000ffff0c7224 */ /* 0x000fe400000e06ff */
[C---:B------:R-:W-:Y:S02]  /*0a00*/  IMAD.SHL.U32 R14, R19.reuse, 0x4, RZ ;  /* 0x00000004130e7824 */ /* 0x040fe400078e00ff */
[----:B------:R-:W-:Y:S01]  /*0a10*/  IMAD R3, R16, UR16, R3 ;  /* 0x0000001010037c24 */ /* 0x000fe2000f8e0203 */
[----:B------:R-:W-:Y:S02]  /*0a20*/  SHF.L.U64.HI R19, R19, 0x2, R12 ;  /* 0x0000000213137819 */ /* 0x000fe4000001020c */
[----:B---3--:R-:W-:Y:S02]  /*0a30*/  IADD3 R12, P0, PT, R14, UR12, RZ ;  /* 0x0000000c0e0c7c10 */ /* 0x008fe4000ff1e0ff */
[----:B0-----:R-:W-:Y:S02]  /*0a40*/  IADD3 R10, P1, PT, R3, UR18, RZ ;  /* 0x00000012030a7c10 */ /* 0x001fe4000ff3e0ff */
[----:B------:R-:W-:-:S02]  /*0a50*/  IADD3.X R13, PT, PT, R19, UR13, RZ, P0, !PT ;  /* 0x0000000d130d7c10 */ /* 0x000fc400087fe4ff */
[----:B------:R-:W-:-:S03]  /*0a60*/  LEA.HI.X.SX32 R11, R3, UR19, 0x1, P1 ;  /* 0x00000013030b7c11 */ /* 0x000fc600088f0eff */
[----:B------:R-:W3:Y:S04]  /*0a70*/  LDG.E R3, desc[UR8][R12.64+0x4] ;  /* 0x000004080c037981 */ /* 0x000ee8000c1e1900 */
[----:B------:R0:W3:Y:S01]  /*0a80*/  LDG.E.U8 R4, desc[UR8][R10.64] ;  /* 0x000000080a047981 */ /* 0x0000e2000c1e1100 */
[----:B-1----:R-:W-:-:S04]  /*0a90*/  IADD3 R8, P0, PT, R14, UR14, RZ ;  /* 0x0000000e0e087c10 */ /* 0x002fc8000ff1e0ff */
[----:B------:R-:W-:-:S05]  /*0aa0*/  IADD3.X R9, PT, PT, R19, UR15, RZ, P0, !PT ;  /* 0x0000000f13097c10 */ /* 0x000fca00087fe4ff */
[----:B------:R-:W3:Y:S01]  /*0ab0*/  LDG.E R8, desc[UR8][R8.64+0x4] ;  /* 0x0000040808087981 */ /* 0x000ee2000c1e1900 */
[----:B------:R-:W-:Y:S01]  /*0ac0*/  LOP3.LUT R18, R18, 0xff, RZ, 0xc0, !PT ;  /* 0x000000ff12127812 */ /* 0x000fe200078ec0ff */
[----:B------:R-:W-:-:S05]  /*0ad0*/  VIADD R2, R2, 0x2 ;  /* 0x0000000202027836 */ /* 0x000fca0000000000 */
[----:B------:R-:W1:Y:S01]  /*0ae0*/  I2F.U16 R18, R18 ;  /* 0x0000001200127306 */ /* 0x000e620000101000 */
[----:B--2---:R-:W-:Y:S02]  /*0af0*/  I2FP.F32.S32 R5, R5 ;  /* 0x0000000500057245 */ /* 0x004fe40000201400 */
[----:B-----5:R-:W-:-:S05]  /*0b00*/  I2FP.F32.U32 R7, R7 ;  /* 0x0000000700077245 */ /* 0x020fca0000201000 */
[----:B------:R-:W-:Y:S01]  /*0b10*/  FMUL R5, R5, R7 ;  /* 0x0000000705057220 */ /* 0x000fe20000400000 */
[----:B----4-:R-:W-:-:S03]  /*0b20*/  I2FP.F32.S32 R6, R6 ;  /* 0x0000000600067245 */ /* 0x010fc60000201400 */
[----:B-1----:R-:W-:Y:S02]  /*0b30*/  FADD R5, |R5|, R18 ;  /* 0x0000001205057221 */ /* 0x002fe40000000200 */
[----:B------:R-:W-:-:S04]  /*0b40*/  FMUL R6, R6, R7 ;  /* 0x0000000706067220 */ /* 0x000fc80000400000 */
[----:B------:R-:W0:Y:S02]  /*0b50*/  F2I.U32.TRUNC.NTZ R5, R5 ;  /* 0x0000000500057305 */ /* 0x000e24000020f000 */
[----:B0-----:R-:W-:Y:S02]  /*0b60*/  LOP3.LUT R10, R5, 0xff, RZ, 0xc0, !PT ;  /* 0x000000ff050a7812 */ /* 0x001fe400078ec0ff */
[----:B---3--:R-:W-:-:S04]  /*0b70*/  I2FP.F32.S32 R3, R3 ;  /* 0x0000000300037245 */ /* 0x008fc80000201400 */
[----:B------:R-:W0:Y:S01]  /*0b80*/  I2F.U16 R11, R10 ;  /* 0x0000000a000b7306 */ /* 0x000e220000101000 */
[----:B------:R-:W-:-:S05]  /*0b90*/  I2FP.F32.U32 R4, R4 ;  /* 0x0000000400047245 */ /* 0x000fca0000201000 */
[----:B------:R-:W-:Y:S01]  /*0ba0*/  FMUL R3, R3, R4 ;  /* 0x0000000403037220 */ /* 0x000fe20000400000 */
[----:B------:R-:W-:Y:S01]  /*0bb0*/  I2FP.F32.S32 R8, R8 ;  /* 0x0000000800087245 */ /* 0x000fe20000201400 */
[----:B0-----:R-:W-:-:S04]  /*0bc0*/  FADD R6, |R6|, R11 ;  /* 0x0000000b06067221 */ /* 0x001fc80000000200 */
[----:B------:R-:W-:Y:S02]  /*0bd0*/  FMUL R8, R8, R4 ;  /* 0x0000000408087220 */ /* 0x000fe40000400000 */
[----:B------:R-:W0:Y:S02]  /*0be0*/  F2I.U32.TRUNC.NTZ R6, R6 ;  /* 0x0000000600067305 */ /* 0x000e24000020f000 */
[----:B0-----:R-:W-:-:S06]  /*0bf0*/  LOP3.LUT R7, R6, 0xff, RZ, 0xc0, !PT ;  /* 0x000000ff06077812 */ /* 0x001fcc00078ec0ff */
[----:B------:R-:W0:Y:S02]  /*0c00*/  I2F.U16 R12, R7 ;  /* 0x00000007000c7306 */ /* 0x000e240000101000 */
[----:B0-----:R-:W-:-:S06]  /*0c10*/  FADD R3, |R3|, R12 ;  /* 0x0000000c03037221 */ /* 0x001fcc0000000200 */
[----:B------:R-:W0:Y:S02]  /*0c20*/  F2I.U32.TRUNC.NTZ R3, R3 ;  /* 0x0000000300037305 */ /* 0x000e24000020f000 */
[----:B0-----:R-:W-:-:S06]  /*0c30*/  LOP3.LUT R5, R3, 0xff, RZ, 0xc0, !PT ;  /* 0x000000ff03057812 */ /* 0x001fcc00078ec0ff */
[----:B------:R-:W0:Y:S02]  /*0c40*/  I2F.U16 R5, R5 ;  /* 0x0000000500057306 */ /* 0x000e240000101000 */
[----:B0-----:R-:W-:-:S06]  /*0c50*/  FADD R8, |R8|, R5 ;  /* 0x0000000508087221 */ /* 0x001fcc0000000200 */
[----:B------:R-:W0:Y:S02]  /*0c60*/  F2I.U32.TRUNC.NTZ R8, R8 ;  /* 0x0000000800087305 */ /* 0x000e24000020f000 */
[----:B0-----:R-:W-:-:S07]  /*0c70*/  PRMT R18, R8, 0x7610, R18 ;  /* 0x0000761008127816 */ /* 0x001fce0000000012 */
.L_x_9:
[----:B------:R-:W-:Y:S05]  /*0c80*/  BRA.U !UP2, `(.L_x_8) ;  /* 0x000000010a747547 */ /* 0x000fea000b800000 */
[----:B------:R-:W0:Y:S01]  /*0c90*/  LDCU UR12, c[0x0][0x388] ;  /* 0x00007100ff0c77ac */ /* 0x000e220008000800 */
[----:B------:R-:W1:Y:S01]  /*0ca0*/  LDC.64 R4, c[0x0][0x390] ;  /* 0x0000e400ff047b82 */ /* 0x000e620000000a00 */
[----:B------:R-:W-:Y:S01]  /*0cb0*/  VIADDMNMX R3, R17, R2, RZ, !PT ;  /* 0x0000000211037246 */ /* 0x000fe200078001ff */
[----:B------:R-:W-:Y:S01]  /*0cc0*/  VIADD R9, R2, UR11 ;  /* 0x0000000b02097c36 */ /* 0x000fe20008000000 */
[----:B------:R-:W2:Y:S02]  /*0cd0*/  LDCU.64 UR14, c[0x0][0x380] ;  /* 0x00007000ff0e77ac */ /* 0x000ea40008000a00 */
[----:B------:R-:W-:-:S05]  /*0ce0*/  VIMNMX R3, PT, PT, R3, UR6, PT ;  /* 0x0000000603037c48 */ /* 0x000fca000bfe0100 */
[----:B0-----:R-:W-:-:S05]  /*0cf0*/  IMAD R16, R16, UR12, R3 ;  /* 0x0000000c10107c24 */ /* 0x001fca000f8e0203 */
[----:B--2---:R-:W-:Y:S01]  /*0d00*/  IADD3 R6, P0, PT, R16, UR14, RZ ;  /* 0x0000000e10067c10 */ /* 0x004fe2000ff1e0ff */
[----:B-1----:R-:W-:-:S03]  /*0d10*/  IMAD.WIDE.U32 R2, R9, 0x4, R4 ;  /* 0x0000000409027825 */ /* 0x002fc600078e0004 */
[----:B------:R-:W-:Y:S01]  /*0d20*/  LEA.HI.X.SX32 R7, R16, UR15, 0x1, P0 ;  /* 0x0000000f10077c11 */ /* 0x000fe200080f0eff */
[----:B------:R-:W0:Y:S02]  /*0d30*/  LDC.64 R4, c[0x0][0x398] ;  /* 0x0000e600ff047b82 */ /* 0x000e240000000a00 */
[----:B------:R-:W2:Y:S04]  /*0d40*/  LDG.E R2, desc[UR8][R2.64] ;  /* 0x0000000802027981 */ /* 0x000ea8000c1e1900 */
[----:B------:R-:W3:Y:S01]  /*0d50*/  LDG.E.U8 R6, desc[UR8][R6.64] ;  /* 0x0000000806067981 */ /* 0x000ee2000c1e1100 */
[----:B0-----:R-:W-:-:S06]  /*0d60*/  IMAD.WIDE.U32 R4, R9, 0x4, R4 ;  /* 0x0000000409047825 */ /* 0x001fcc00078e0004 */
[----:B------:R-:W4:Y:S01]  /*0d70*/  LDG.E R4, desc[UR8][R4.64] ;  /* 0x0000000804047981 */ /* 0x000f22000c1e1900 */
[----:B------:R-:W-:-:S04]  /*0d80*/  LOP3.LUT R18, R18, 0xff, RZ, 0xc0, !PT ;  /* 0x000000ff12127812 */ /* 0x000fc800078ec0ff */
[----:B------:R-:W0:Y:S01]  /*0d90*/  I2F.U16 R11, R18 ;  /* 0x00000012000b7306 */ /* 0x000e220000101000 */
[----:B--2---:R-:W-:Y:S02]  /*0da0*/  I2FP.F32.S32 R8, R2 ;  /* 0x0000000200087245 */ /* 0x004fe40000201400 */
[----:B---3--:R-:W-:-:S05]  /*0db0*/  I2FP.F32.U32 R9, R6 ;  /* 0x0000000600097245 */ /* 0x008fca0000201000 */
[----:B------:R-:W-:-:S04]  /*0dc0*/  FMUL R8, R8, R9 ;  /* 0x0000000908087220 */ /* 0x000fc80000400000 */
[----:B0-----:R-:W-:-:S06]  /*0dd0*/  FADD R8, R11, |R8| ;  /* 0x400000080b087221 */ /* 0x001fcc0000000000 */
[----:B------:R-:W0:Y:S01]  /*0de0*/  F2I.U32.TRUNC.NTZ R8, R8 ;  /* 0x0000000800087305 */ /* 0x000e22000020f000 */
[----:B----4-:R-:W-:-:S05]  /*0df0*/  I2FP.F32.S32 R2, R4 ;  /* 0x0000000400027245 */ /* 0x010fca0000201400 */
[----:B------:R-:W-:Y:S01]  /*0e00*/  FMUL R2, R2, R9 ;  /* 0x0000000902027220 */ /* 0x000fe20000400000 */
[----:B0-----:R-:W-:-:S06]  /*0e10*/  LOP3.LUT R3, R8, 0xff, RZ, 0xc0, !PT ;  /* 0x000000ff08037812 */ /* 0x001fcc00078ec0ff */
[----:B------:R-:W0:Y:S02]  /*0e20*/  I2F.U16 R3, R3 ;  /* 0x0000000300037306 */ /* 0x000e240000101000 */
[----:B0-----:R-:W-:-:S06]  /*0e30*/  FADD R2, |R2|, R3 ;  /* 0x0000000302027221 */ /* 0x001fcc0000000200 */
[----:B------:R-:W0:Y:S02]  /*0e40*/  F2I.U32.TRUNC.NTZ R2, R2 ;  /* 0x0000000200027305 */ /* 0x000e24000020f000 */
[----:B0-----:R-:W-:-:S07]  /*0e50*/  PRMT R18, R2, 0x7610, R18 ;  /* 0x0000761002127816 */ /* 0x001fce0000000012 */
.L_x_8:
[----:B------:R-:W-:Y:S05]  /*0e60*/  BRA.U UP0, `(.L_x_10) ;  /* 0xfffffff100cc7547 */ /* 0x000fea000b83ffff */
.L_x_5:
[----:B------:R-:W0:Y:S01]  /*0e70*/  LDCU UR6, c[0x0][0x388] ;  /* 0x00007100ff0677ac */ /* 0x000e220008000800 */
[----:B------:R-:W1:Y:S01]  /*0e80*/  LDCU.64 UR4, c[0x0][0x3a8] ;  /* 0x00007500ff0477ac */ /* 0x000e620008000a00 */
[----:B0-----:R-:W-:-:S05]  /*0e90*/  IMAD R0, R0, UR6, R15 ;  /* 0x0000000600007c24 */ /* 0x001fca000f8e020f */
[----:B-1----:R-:W-:-:S04]  /*0ea0*/  IADD3 R2, P0, PT, R0, UR4, RZ ;  /* 0x0000000400027c10 */ /* 0x002fc8000ff1e0ff */
[----:B------:R-:W-:-:S05]  /*0eb0*/  LEA.HI.X.SX32 R3, R0, UR5, 0x1, P0 ;  /* 0x0000000500037c11 */ /* 0x000fca00080f0eff */
[----:B------:R-:W-:Y:S01]  /*0ec0*/  STG.E.U8 desc[UR8][R2.64], R18 ;  /* 0x0000001202007986 */ /* 0x000fe2000c101108 */
[----:B------:R-:W-:Y:S05]  /*0ed0*/  EXIT ;  /* 0x000000000000794d */ /* 0x000fea0003800000 */
.L_x_11:
        /* <DEDUP_REMOVED lines=10> */
.L_x_15:


//--------------------- .text._Z21convertRgb2GrayKernelP6uchar3iiPh --------------------------
	.section	.text._Z21convertRgb2GrayKernelP6uchar3iiPh,"ax",@progbits
	.align	128
        .global         _Z21convertRgb2GrayKernelP6uchar3iiPh
        .type           _Z21convertRgb2GrayKernelP6uchar3iiPh,@function
        .size           _Z21convertRgb2GrayKernelP6uchar3iiPh,(.L_x_16 - _Z21convertRgb2GrayKernelP6uchar3iiPh)
        .other          _Z21convertRgb2GrayKernelP6uchar3iiPh,@"STO_CUDA_ENTRY STV_DEFAULT"
_Z21convertRgb2GrayKernelP6uchar3iiPh:
.text._Z21convertRgb2GrayKernelP6uchar3iiPh:
        /* <DEDUP_REMOVED lines=15> */
[----:B------:R-:W-:Y:S01]  /*00f0*/  IMAD R11, R5, UR6, R0 ;  /* 0x00000006050b7c24 */ /* 0x000fe2000f8e0200 */
[----:B------:R-:W-:Y:S01]  /*0100*/  UMOV UR8, 0xeb851eb8 ;  /* 0xeb851eb800087882 */ /* 0x000fe20000000000 */
[----:B------:R-:W-:Y:S01]  /*0110*/  UMOV UR9, 0x3fe2b851 ;  /* 0x3fe2b85100097882 */ /* 0x000fe20000000000 */
[----:B------:R-:W2:Y:S01]  /*0120*/  LDCU.64 UR10, c[0x0][0x390] ;  /* 0x00007200ff0a77ac */ /* 0x000ea20008000a00 */
[----:B0-----:R-:W-:-:S05]  /*0130*/  IMAD.WIDE R2, R11, 0x3, R2 ;  /* 0x000000030b027825 */ /* 0x001fca00078e0202 */
[----:B-1----:R-:W3:Y:S04]  /*0140*/  LDG.E.U8 R10, desc[UR4][R2.64+0x1] ;  /* 0x00000104020a7981 */ /* 0x002ee8000c1e1100 */
[----:B------:R-:W4:Y:S04]  /*0150*/  LDG.E.U8 R0, desc[UR4][R2.64] ;  /* 0x0000000402007981 */ /* 0x000f28000c1e1100 */
[----:B------:R2:W5:Y:S02]  /*0160*/  LDG.E.U8 R8, desc[UR4][R2.64+0x2] ;  /* 0x0000020402087981 */ /* 0x000564000c1e1100 */
[----:B--2---:R-:W-:-:S04]  /*0170*/  IADD3 R2, P0, PT, R11, UR10, RZ ;  /* 0x0000000a0b027c10 */ /* 0x004fc8000ff1e0ff */
[----:B------:R-:W-:Y:S01]  /*0180*/  LEA.HI.X.SX32 R3, R11, UR11, 0x1, P0 ;  /* 0x0000000b0b037c11 */ /* 0x000fe200080f0eff */
[----:B---3--:R-:W0:Y:S08]  /*0190*/  I2F.F64.U16 R6, R10 ;  /* 0x0000000a00067312 */ /* 0x008e300000101800 */
[----:B----4-:R-:W1:Y:S01]  /*01a0*/  I2F.F64.U16 R4, R0 ;  /* 0x0000000000047312 */ /* 0x010e620000101800 */
[----:B0-----:R-:W-:-:S07]  /*01b0*/  DMUL R6, R6, UR8 ;  /* 0x0000000806067c28 */ /* 0x001fce0008000000 */
[----:B-----5:R-:W0:Y:S01]  /*01c0*/  I2F.F64.U16 R8, R8 ;  /* 0x0000000800087312 */ /* 0x020e220000101800 */
[----:B------:R-:W-:Y:S01]  /*01d0*/  UMOV UR8, 0xe5604189 ;  /* 0xe560418900087882 */ /* 0x000fe20000000000 */
[----:B------:R-:W-:Y:S02]  /*01e0*/  UMOV UR9, 0x3fd322d0 ;  /* 0x3fd322d000097882 */ /* 0x000fe40000000000 */
[----:B-1----:R-:W-:Y:S01]  /*01f0*/  DFMA R4, R4, UR8, R6 ;  /* 0x0000000804047c2b */ /* 0x002fe20008000006 */
[----:B------:R-:W-:Y:S01]  /*0200*/  UMOV UR8, 0x9fbe76c9 ;  /* 0x9fbe76c900087882 */ /* 0x000fe20000000000 */
[----:B------:R-:W-:-:S06]  /*0210*/  UMOV UR9, 0x3fbd2f1a ;  /* 0x3fbd2f1a00097882 */ /* 0x000fcc0000000000 */
[----:B0-----:R-:W-:-:S10]  /*0220*/  DFMA R4, R8, UR8, R4 ;  /* 0x0000000808047c2b */ /* 0x001fd40008000004 */
[----:B------:R-:W0:Y:S02]  /*0230*/  F2I.U32.F64.TRUNC R5, R4 ;  /* 0x0000000400057311 */ /* 0x000e24000030d000 */
[----:B0-----:R-:W-:Y:S01]  /*0240*/  STG.E.U8 desc[UR4][R2.64], R5 ;  /* 0x0000000502007986 */ /* 0x001fe2000c101104 */
[----:B------:R-:W-:Y:S05]  /*0250*/  EXIT ;  /* 0x000000000000794d */ /* 0x000fea0003800000 */
.L_x_12:
        /* <DEDUP_REMOVED lines=10> */
.L_x_16:


//--------------------- .nv.shared.reserved.0     --------------------------
	.section	.nv.shared.reserved.0,"aw",@nobits
	.weak		__nv_reservedSMEM_offset_0_alias
	.size		__nv_reservedSMEM_offset_0_alias, 0, 64
	.other		__nv_reservedSMEM_offset_0_alias,@"STO_CUDA_RESERVED_SHARED STV_DEFAULT"
__nv_reservedSMEM_offset_0_alias:
	.zero		0
	.zero		64


//--------------------- .nv.constant0._Z16seamRemoveKernelP6uchar3PiiiS0_PhS2_ --------------------------
	.section	.nv.constant0._Z16seamRemoveKernelP6uchar3PiiiS0_PhS2_,"a",@progbits
	.sectionflags	@""
	.align	4
.nv.constant0._Z16seamRemoveKernelP6uchar3PiiiS0_PhS2_:
	.zero		944


//--------------------- .nv.constant0._Z13seamCalKernelPhiiiS_Pi --------------------------
	.section	.nv.constant0._Z13seamCalKernelPhiiiS_Pi,"a",@progbits
	.sectionflags	@""
	.align	4
.nv.constant0._Z13seamCalKernelPhiiiS_Pi:
	.zero		936


//--------------------- .nv.constant0._Z17convolutionKernelPhiiPiS0_iS_ --------------------------
	.section	.nv.constant0._Z17convolutionKernelPhiiPiS0_iS_,"a",@progbits
	.sectionflags	@""
	.align	4
.nv.constant0._Z17convolutionKernelPhiiPiS0_iS_:
	.zero		944


//--------------------- .nv.constant0._Z21convertRgb2GrayKernelP6uchar3iiPh --------------------------
	.section	.nv.constant0._Z21convertRgb2GrayKernelP6uchar3iiPh,"a",@progbits
	.sectionflags	@""
	.align	4
.nv.constant0._Z21convertRgb2GrayKernelP6uchar3iiPh:
	.zero		920


//--------------------- SYMBOLS --------------------------

	.type		.nv.reservedSmem.offset0,@object
	.size		.nv.reservedSmem.offset0,0x4
